	.target	sm_80

	.elftype	@"ET_EXEC"


//--------------------- .note.nv.tkinfo           --------------------------
	.section	.note.nv.tkinfo,"",@"SHT_NOTE"
	.sectionflags	@"SHF_NOTE_NV_TKINFO"
	.tkinfo
        /*0018*/ 	.word	0x00000002
        /*0030*/ 	.string	""
        /*0030*/ 	.string	"ptxas"
        /*0030*/ 	.string	"Cuda compilation tools, release 13.0, V13.0.88"
        /*0030*/ 	.string	"Build cuda_13.0.r13.0/compiler.36424714_0"
        /*0030*/ 	.string	"-v  -suppress-debug-info  -lineinfo  -arch sm_80 "



//--------------------- .note.nv.cuinfo           --------------------------
	.section	.note.nv.cuinfo,"",@"SHT_NOTE"
	.sectionflags	@"SHF_NOTE_NV_CUINFO"
        /*0018*/ 	.short	0x0002
        /*001a*/ 	.short	0x0050
        /*001c*/ 	.short	0x0082
	.zero		2


//--------------------- .nv.info                  --------------------------
	.section	.nv.info,"",@"SHT_CUDA_INFO"
	.align	4


	//----- nvinfo : EIATTR_REGCOUNT
	.align		4
        /*0000*/ 	.byte	0x04, 0x2f
        /*0002*/ 	.short	(.L_1 - .L_0)
	.align		4
.L_0:
        /*0004*/ 	.word	index@(matmul_kernel)
        /*0008*/ 	.word	0x000000ff


	//----- nvinfo : EIATTR_FRAME_SIZE
	.align		4
.L_1:
        /*000c*/ 	.byte	0x04, 0x11
        /*000e*/ 	.short	(.L_3 - .L_2)
	.align		4
.L_2:
        /*0010*/ 	.word	index@(matmul_kernel)
        /*0014*/ 	.word	0x00000000


	//----- nvinfo : EIATTR_MIN_STACK_SIZE
	.align		4
.L_3:
        /*0018*/ 	.byte	0x04, 0x12
        /*001a*/ 	.short	(.L_5 - .L_4)
	.align		4
.L_4:
        /*001c*/ 	.word	index@(matmul_kernel)
        /*0020*/ 	.word	0x00000000
.L_5:


//--------------------- .nv.info.matmul_kernel    --------------------------
	.section	.nv.info.matmul_kernel,"",@"SHT_CUDA_INFO"
	.sectionflags	@""
	.align	4


	//----- nvinfo : EIATTR_CUDA_API_VERSION
	.align		4
        /*0000*/ 	.byte	0x04, 0x37
        /*0002*/ 	.short	(.L_7 - .L_6)
.L_6:
        /*0004*/ 	.word	0x00000082


	//----- nvinfo : EIATTR_SW2861232_WAR
	.align		4
.L_7:
        /*0008*/ 	.byte	0x01, 0x35
	.zero		2


	//----- nvinfo : EIATTR_PARAM_CBANK
	.align		4
        /*000c*/ 	.byte	0x04, 0x0a
        /*000e*/ 	.short	(.L_9 - .L_8)
	.align		4
.L_8:
        /*0010*/ 	.word	index@(.nv.constant0.matmul_kernel)
        /*0014*/ 	.short	0x0160
        /*0016*/ 	.short	0x0050


	//----- nvinfo : EIATTR_CBANK_PARAM_SIZE
	.align		4
.L_9:
        /*0018*/ 	.byte	0x03, 0x19
        /*001a*/ 	.short	0x0050


	//----- nvinfo : EIATTR_KPARAM_INFO
	.align		4
        /*001c*/ 	.byte	0x04, 0x17
        /*001e*/ 	.short	(.L_11 - .L_10)
.L_10:
        /*0020*/ 	.word	0x00000000
        /*0024*/ 	.short	0x000d
        /*0026*/ 	.short	0x0048
        /*0028*/ 	.byte	0x00, 0xf4, 0x21, 0x00


	//----- nvinfo : EIATTR_KPARAM_INFO
	.align		4
.L_11:
        /*002c*/ 	.byte	0x04, 0x17
        /*002e*/ 	.short	(.L_13 - .L_12)
.L_12:
        /*0030*/ 	.word	0x00000000
        /*0034*/ 	.short	0x000c
        /*0036*/ 	.short	0x0040
        /*0038*/ 	.byte	0x00, 0xf4, 0x21, 0x00


	//----- nvinfo : EIATTR_KPARAM_INFO
	.align		4
.L_13:
        /*003c*/ 	.byte	0x04, 0x17
        /*003e*/ 	.short	(.L_15 - .L_14)
.L_14:
        /*0040*/ 	.word	0x00000000
        /*0044*/ 	.short	0x000b
        /*0046*/ 	.short	0x0038
        /*0048*/ 	.byte	0x00, 0xf0, 0x11, 0x00


	//----- nvinfo : EIATTR_KPARAM_INFO
	.align		4
.L_15:
        /*004c*/ 	.byte	0x04, 0x17
        /*004e*/ 	.short	(.L_17 - .L_16)
.L_16:
        /*0050*/ 	.word	0x00000000
        /*0054*/ 	.short	0x000a
        /*0056*/ 	.short	0x0034
        /*0058*/ 	.byte	0x00, 0xf0, 0x11, 0x00


	//----- nvinfo : EIATTR_KPARAM_INFO
	.align		4
.L_17:
        /*005c*/ 	.byte	0x04, 0x17
        /*005e*/ 	.short	(.L_19 - .L_18)
.L_18:
        /*0060*/ 	.word	0x00000000
        /*0064*/ 	.short	0x0009
        /*0066*/ 	.short	0x0030
        /*0068*/ 	.byte	0x00, 0xf0, 0x11, 0x00


	//----- nvinfo : EIATTR_KPARAM_INFO
	.align		4
.L_19:
        /*006c*/ 	.byte	0x04, 0x17
        /*006e*/ 	.short	(.L_21 - .L_20)
.L_20:
        /*0070*/ 	.word	0x00000000
        /*0074*/ 	.short	0x0008
        /*0076*/ 	.short	0x002c
        /*0078*/ 	.byte	0x00, 0xf0, 0x11, 0x00


	//----- nvinfo : EIATTR_KPARAM_INFO
	.align		4
.L_21:
        /*007c*/ 	.byte	0x04, 0x17
        /*007e*/ 	.short	(.L_23 - .L_22)
.L_22:
        /*0080*/ 	.word	0x00000000
        /*0084*/ 	.short	0x0007
        /*0086*/ 	.short	0x0028
        /*0088*/ 	.byte	0x00, 0xf0, 0x11, 0x00


	//----- nvinfo : EIATTR_KPARAM_INFO
	.align		4
.L_23:
        /*008c*/ 	.byte	0x04, 0x17
        /*008e*/ 	.short	(.L_25 - .L_24)
.L_24:
        /*0090*/ 	.word	0x00000000
        /*0094*/ 	.short	0x0006
        /*0096*/ 	.short	0x0024
        /*0098*/ 	.byte	0x00, 0xf0, 0x11, 0x00


	//----- nvinfo : EIATTR_KPARAM_INFO
	.align		4
.L_25:
        /*009c*/ 	.byte	0x04, 0x17
        /*009e*/ 	.short	(.L_27 - .L_26)
.L_26:
        /*00a0*/ 	.word	0x00000000
        /*00a4*/ 	.short	0x0005
        /*00a6*/ 	.short	0x0020
        /*00a8*/ 	.byte	0x00, 0xf0, 0x11, 0x00


	//----- nvinfo : EIATTR_KPARAM_INFO
	.align		4
.L_27:
        /*00ac*/ 	.byte	0x04, 0x17
        /*00ae*/ 	.short	(.L_29 - .L_28)
.L_28:
        /*00b0*/ 	.word	0x00000000
        /*00b4*/ 	.short	0x0004
        /*00b6*/ 	.short	0x001c
        /*00b8*/ 	.byte	0x00, 0xf0, 0x11, 0x00


	//----- nvinfo : EIATTR_KPARAM_INFO
	.align		4
.L_29:
        /*00bc*/ 	.byte	0x04, 0x17
        /*00be*/ 	.short	(.L_31 - .L_30)
.L_30:
        /*00c0*/ 	.word	0x00000000
        /*00c4*/ 	.short	0x0003
        /*00c6*/ 	.short	0x0018
        /*00c8*/ 	.byte	0x00, 0xf0, 0x11, 0x00


	//----- nvinfo : EIATTR_KPARAM_INFO
	.align		4
.L_31:
        /*00cc*/ 	.byte	0x04, 0x17
        /*00ce*/ 	.short	(.L_33 - .L_32)
.L_32:
        /*00d0*/ 	.word	0x00000000
        /*00d4*/ 	.short	0x0002
        /*00d6*/ 	.short	0x0010
        /*00d8*/ 	.byte	0x00, 0xf4, 0x21, 0x00


	//----- nvinfo : EIATTR_KPARAM_INFO
	.align		4
.L_33:
        /*00dc*/ 	.byte	0x04, 0x17
        /*00de*/ 	.short	(.L_35 - .L_34)
.L_34:
        /*00e0*/ 	.word	0x00000000
        /*00e4*/ 	.short	0x0001
        /*00e6*/ 	.short	0x0008
        /*00e8*/ 	.byte	0x00, 0xf4, 0x21, 0x00


	//----- nvinfo : EIATTR_KPARAM_INFO
	.align		4
.L_35:
        /*00ec*/ 	.byte	0x04, 0x17
        /*00ee*/ 	.short	(.L_37 - .L_36)
.L_36:
        /*00f0*/ 	.word	0x00000000
        /*00f4*/ 	.short	0x0000
        /*00f6*/ 	.short	0x0000
        /*00f8*/ 	.byte	0x00, 0xf4, 0x21, 0x00


	//----- nvinfo : EIATTR_MAXREG_COUNT
	.align		4
.L_37:
        /*00fc*/ 	.byte	0x03, 0x1b
        /*00fe*/ 	.short	0x00ff


	//----- nvinfo : EIATTR_NUM_BARRIERS
	.align		4
        /*0100*/ 	.byte	0x02, 0x4c
        /*0102*/ 	.byte	0x01
	.zero		1


	//----- nvinfo : EIATTR_MERCURY_ISA_VERSION
	.align		4
        /*0104*/ 	.byte	0x03, 0x5f
        /*0106*/ 	.short	0x0000


	//----- nvinfo : EIATTR_EXIT_INSTR_OFFSETS
	.align		4
        /*0108*/ 	.byte	0x04, 0x1c
        /*010a*/ 	.short	(.L_39 - .L_38)


	//   ....[0]....
.L_38:
        /*010c*/ 	.word	0x00003780


	//   ....[1]....
        /*0110*/ 	.word	0x000037b0


	//----- nvinfo : EIATTR_REQNTID
	.align		4
.L_39:
        /*0114*/ 	.byte	0x04, 0x10
        /*0116*/ 	.short	(.L_41 - .L_40)
.L_40:
        /*0118*/ 	.word	0x00000100
        /*011c*/ 	.word	0x00000001
        /*0120*/ 	.word	0x00000001
.L_41:


//--------------------- .nv.callgraph             --------------------------
	.section	.nv.callgraph,"",@"SHT_CUDA_CALLGRAPH"
	.align	4
	.sectionentsize	8
	.align		4
        /*0000*/ 	.word	0x00000000
	.align		4
        /*0004*/ 	.word	0xffffffff
	.align		4
        /*0008*/ 	.word	0x00000000
	.align		4
        /*000c*/ 	.word	0xfffffffe
	.align		4
        /*0010*/ 	.word	0x00000000
	.align		4
        /*0014*/ 	.word	0xfffffffd
	.align		4
        /*0018*/ 	.word	0x00000000
	.align		4
        /*001c*/ 	.word	0xfffffffc


//--------------------- .nv.rel.action            --------------------------
	.section	.nv.rel.action,"",@"SHT_CUDA_RELOCINFO"
	.align	8
	.sectionentsize	8
        /*0000*/ 	.byte	0x73, 0x00, 0x00, 0x00, 0x00, 0x00, 0x00, 0x00, 0x00, 0x00, 0x00, 0x11, 0x25, 0x00, 0x05, 0x36


//--------------------- .nv.constant0.matmul_kernel --------------------------
	.section	.nv.constant0.matmul_kernel,"a",@progbits
	.sectionflags	@""
	.align	4
.nv.constant0.matmul_kernel:
	.zero		432


//--------------------- .text.matmul_kernel       --------------------------
	.section	.text.matmul_kernel,"ax",@progbits
	.sectioninfo	@"SHI_REGISTERS=255"
	.align	128
        .global         matmul_kernel
        .type           matmul_kernel,@function
        .size           matmul_kernel,(.L_x_4 - matmul_kernel)
        .other          matmul_kernel,@"STO_CUDA_ENTRY STV_DEFAULT"
matmul_kernel:
.text.matmul_kernel:
[----:B------:R-:W-:Y:S02]  /*0000*/  IMAD.MOV.U32 R1, RZ, RZ, c[0x0][0x28] ;  /* 0x00000a00ff017624 */ /* 0x000fe400078e00ff */
[----:B------:R-:W-:Y:S01]  /*0010*/  IMAD.MOV.U32 R0, RZ, RZ, c[0x0][0x17c] ;  /* 0x00005f00ff007624 */ /* 0x000fe200078e00ff */
[----:B------:R-:W0:Y:S01]  /*0020*/  S2R R5, SR_CTAID.X ;  /* 0x0000000000057919 */ /* 0x000e220000002500 */
[----:B------:R-:W-:Y:S01]  /*0030*/  IMAD.MOV.U32 R18, RZ, RZ, c[0x0][0x180] ;  /* 0x00006000ff127624 */ /* 0x000fe200078e00ff */
[----:B------:R-:W-:Y:S02]  /*0040*/  ULDC.64 UR6, c[0x0][0x118] ;  /* 0x0000460000067ab9 */ /* 0x000fe40000000a00 */
[----:B------:R-:W-:Y:S01]  /*0050*/  IADD3 R0, R0, 0xf, RZ ;  /* 0x0000000f00007810 */ /* 0x000fe20007ffe0ff */
[----:B------:R-:W1:Y:S01]  /*0060*/  S2R R13, SR_TID.X ;  /* 0x00000000000d7919 */ /* 0x000e620000002100 */
[----:B------:R-:W-:Y:S02]  /*0070*/  IADD3 R18, R18, 0x7f, RZ ;  /* 0x0000007f12127810 */ /* 0x000fe40007ffe0ff */
[----:B------:R-:W-:-:S04]  /*0080*/  SHF.R.S32.HI R3, RZ, 0x1f, R0 ;  /* 0x0000001fff037819 */ /* 0x000fc80000011400 */
[----:B------:R-:W-:-:S04]  /*0090*/  LEA.HI R3, R3, R0, RZ, 0x4 ;  /* 0x0000000003037211 */ /* 0x000fc800078f20ff */
[----:B------:R-:W-:-:S05]  /*00a0*/  SHF.R.S32.HI R3, RZ, 0x4, R3 ;  /* 0x00000004ff037819 */ /* 0x000fca0000011403 */
[----:B------:R-:W-:Y:S01]  /*00b0*/  IMAD.SHL.U32 R4, R3, 0x8, RZ ;  /* 0x0000000803047824 */ /* 0x000fe200078e00ff */
[----:B0-----:R-:W-:-:S04]  /*00c0*/  IABS R8, R5 ;  /* 0x0000000500087213 */ /* 0x001fc80000000000 */
[-C--:B------:R-:W-:Y:S02]  /*00d0*/  IABS R7, R4.reuse ;  /* 0x0000000400077213 */ /* 0x080fe40000000000 */
[----:B------:R-:W-:Y:S02]  /*00e0*/  IABS R10, R4 ;  /* 0x00000004000a7213 */ /* 0x000fe40000000000 */
[----:B------:R-:W0:Y:S01]  /*00f0*/  I2F.RP R0, R7 ;  /* 0x0000000700007306 */ /* 0x000e220000209400 */
[----:B-1----:R-:W-:Y:S02]  /*0100*/  SHF.R.U32.HI R182, RZ, 0x7, R13 ;  /* 0x00000007ffb67819 */ /* 0x002fe4000001160d */
[----:B------:R-:W-:Y:S02]  /*0110*/  LOP3.LUT R183, R13, 0x7f, RZ, 0xc0, !PT ;  /* 0x0000007f0db77812 */ /* 0x000fe400078ec0ff */
[----:B------:R-:W-:-:S03]  /*0120*/  SGXT.U32 R182, R182, 0x1 ;  /* 0x00000001b6b6781a */ /* 0x000fc60000000000 */
[----:B0-----:R-:W0:Y:S02]  /*0130*/  MUFU.RCP R0, R0 ;  /* 0x0000000000007308 */ /* 0x001e240000001000 */
[----:B0-----:R-:W-:Y:S01]  /*0140*/  IADD3 R2, R0, 0xffffffe, RZ ;  /* 0x0ffffffe00027810 */ /* 0x001fe20007ffe0ff */
[----:B------:R-:W-:-:S05]  /*0150*/  IMAD.MOV R0, RZ, RZ, -R10 ;  /* 0x000000ffff007224 */ /* 0x000fca00078e0a0a */
[----:B------:R0:W1:Y:S02]  /*0160*/  F2I.FTZ.U32.TRUNC.NTZ R3, R2 ;  /* 0x0000000200037305 */ /* 0x000064000021f000 */
[----:B0-----:R-:W-:Y:S02]  /*0170*/  IMAD.MOV.U32 R2, RZ, RZ, RZ ;  /* 0x000000ffff027224 */ /* 0x001fe400078e00ff */
[----:B-1----:R-:W-:-:S04]  /*0180*/  IMAD.MOV R6, RZ, RZ, -R3 ;  /* 0x000000ffff067224 */ /* 0x002fc800078e0a03 */
[----:B------:R-:W-:Y:S02]  /*0190*/  IMAD R9, R6, R7, RZ ;  /* 0x0000000706097224 */ /* 0x000fe400078e02ff */
[----:B------:R-:W-:Y:S02]  /*01a0*/  IMAD.MOV.U32 R6, RZ, RZ, R8 ;  /* 0x000000ffff067224 */ /* 0x000fe400078e0008 */
[----:B------:R-:W-:-:S06]  /*01b0*/  IMAD.HI.U32 R3, R3, R9, R2 ;  /* 0x0000000903037227 */ /* 0x000fcc00078e0002 */
[----:B------:R-:W-:-:S04]  /*01c0*/  IMAD.HI.U32 R3, R3, R6, RZ ;  /* 0x0000000603037227 */ /* 0x000fc800078e00ff */
[----:B------:R-:W-:-:S05]  /*01d0*/  IMAD R0, R3, R0, R6 ;  /* 0x0000000003007224 */ /* 0x000fca00078e0206 */
[----:B------:R-:W-:-:S13]  /*01e0*/  ISETP.GT.U32.AND P1, PT, R7, R0, PT ;  /* 0x000000000700720c */ /* 0x000fda0003f24070 */
[----:B------:R-:W-:Y:S01]  /*01f0*/  @!P1 IMAD.IADD R0, R0, 0x1, -R7 ;  /* 0x0000000100009824 */ /* 0x000fe200078e0a07 */
[----:B------:R-:W-:Y:S02]  /*0200*/  @!P1 IADD3 R3, R3, 0x1, RZ ;  /* 0x0000000103039810 */ /* 0x000fe40007ffe0ff */
[----:B------:R-:W-:Y:S02]  /*0210*/  ISETP.NE.AND P1, PT, R4, RZ, PT ;  /* 0x000000ff0400720c */ /* 0x000fe40003f25270 */
[----:B------:R-:W-:Y:S02]  /*0220*/  ISETP.GE.U32.AND P0, PT, R0, R7, PT ;  /* 0x000000070000720c */ /* 0x000fe40003f06070 */
[----:B------:R-:W-:-:S04]  /*0230*/  LOP3.LUT R0, R5, R4, RZ, 0x3c, !PT ;  /* 0x0000000405007212 */ /* 0x000fc800078e3cff */
[----:B------:R-:W-:Y:S01]  /*0240*/  ISETP.GE.AND P2, PT, R0, RZ, PT ;  /* 0x000000ff0000720c */ /* 0x000fe20003f46270 */
[----:B------:R-:W-:-:S05]  /*0250*/  IMAD.MOV.U32 R0, RZ, RZ, c[0x0][0x178] ;  /* 0x00005e00ff007624 */ /* 0x000fca00078e00ff */
[----:B------:R-:W-:Y:S02]  /*0260*/  IADD3 R0, R0, 0x7f, RZ ;  /* 0x0000007f00007810 */ /* 0x000fe40007ffe0ff */
[----:B------:R-:W-:-:S05]  /*0270*/  @P0 IADD3 R3, R3, 0x1, RZ ;  /* 0x0000000103030810 */ /* 0x000fca0007ffe0ff */
[----:B------:R-:W-:Y:S01]  /*0280*/  IMAD.MOV.U32 R2, RZ, RZ, R3 ;  /* 0x000000ffff027224 */ /* 0x000fe200078e0003 */
[----:B------:R-:W-:-:S03]  /*0290*/  SHF.R.S32.HI R3, RZ, 0x1f, R0 ;  /* 0x0000001fff037819 */ /* 0x000fc60000011400 */
[----:B------:R-:W-:Y:S01]  /*02a0*/  @!P2 IMAD.MOV R2, RZ, RZ, -R2 ;  /* 0x000000ffff02a224 */ /* 0x000fe200078e0a02 */
[----:B------:R-:W-:Y:S02]  /*02b0*/  @!P1 LOP3.LUT R2, RZ, R4, RZ, 0x33, !PT ;  /* 0x00000004ff029212 */ /* 0x000fe400078e33ff */
[----:B------:R-:W-:-:S03]  /*02c0*/  LEA.HI R3, R3, R0, RZ, 0x7 ;  /* 0x0000000003037211 */ /* 0x000fc600078f38ff */
[----:B------:R-:W-:Y:S02]  /*02d0*/  IMAD.SHL.U32 R6, R2, 0x8, RZ ;  /* 0x0000000802067824 */ /* 0x000fe400078e00ff */
[----:B------:R-:W-:-:S03]  /*02e0*/  IMAD.MOV R2, RZ, RZ, -R2 ;  /* 0x000000ffff027224 */ /* 0x000fc600078e0a02 */
[----:B------:R-:W-:Y:S01]  /*02f0*/  LEA.HI.SX32 R3, R3, -R6, 0x19 ;  /* 0x8000000603037211 */ /* 0x000fe200078fcaff */
[----:B------:R-:W-:-:S03]  /*0300*/  IMAD R4, R4, R2, R5 ;  /* 0x0000000204047224 */ /* 0x000fc600078e0205 */
[----:B------:R-:W-:Y:S02]  /*0310*/  IMNMX R11, R3, 0x8, PT ;  /* 0x00000008030b7817 */ /* 0x000fe40003800200 */
[----:B------:R-:W-:Y:S02]  /*0320*/  IABS R9, R4 ;  /* 0x0000000400097213 */ /* 0x000fe40000000000 */
[----:B------:R-:W-:-:S04]  /*0330*/  IABS R7, R11 ;  /* 0x0000000b00077213 */ /* 0x000fc80000000000 */
[----:B------:R-:W0:Y:S08]  /*0340*/  I2F.RP R0, R7 ;  /* 0x0000000700007306 */ /* 0x000e300000209400 */
[----:B0-----:R-:W0:Y:S02]  /*0350*/  MUFU.RCP R0, R0 ;  /* 0x0000000000007308 */ /* 0x001e240000001000 */
[----:B0-----:R-:W-:-:S06]  /*0360*/  IADD3 R3, R0, 0xffffffe, RZ ;  /* 0x0ffffffe00037810 */ /* 0x001fcc0007ffe0ff */
[----:B------:R-:W0:Y:S02]  /*0370*/  F2I.FTZ.U32.TRUNC.NTZ R3, R3 ;  /* 0x0000000300037305 */ /* 0x000e24000021f000 */
[----:B0-----:R-:W-:-:S04]  /*0380*/  IMAD.MOV R8, RZ, RZ, -R3 ;  /* 0x000000ffff087224 */ /* 0x001fc800078e0a03 */
[----:B------:R-:W-:Y:S01]  /*0390*/  IMAD.MOV.U32 R2, RZ, RZ, R8 ;  /* 0x000000ffff027224 */ /* 0x000fe200078e0008 */
[----:B------:R-:W-:-:S03]  /*03a0*/  IABS R8, R11 ;  /* 0x0000000b00087213 */ /* 0x000fc60000000000 */
[----:B------:R-:W-:Y:S02]  /*03b0*/  IMAD R5, R2, R7, RZ ;  /* 0x0000000702057224 */ /* 0x000fe400078e02ff */
[----:B------:R-:W-:Y:S02]  /*03c0*/  IMAD.MOV.U32 R2, RZ, RZ, RZ ;  /* 0x000000ffff027224 */ /* 0x000fe400078e00ff */
[----:B------:R-:W-:Y:S02]  /*03d0*/  IMAD.MOV R0, RZ, RZ, -R8 ;  /* 0x000000ffff007224 */ /* 0x000fe400078e0a08 */
        /* <DEDUP_REMOVED lines=9> */
[----:B------:R-:W-:-:S07]  /*0470*/  ISETP.GE.AND P2, PT, R0, RZ, PT ;  /* 0x000000ff0000720c */ /* 0x000fce0003f46270 */
[----:B------:R-:W-:Y:S02]  /*0480*/  @P0 IADD3 R2, R2, 0x1, RZ ;  /* 0x0000000102020810 */ /* 0x000fe40007ffe0ff */
[----:B------:R-:W-:-:S04]  /*0490*/  ISETP.GT.AND P0, PT, R18, 0x7f, PT ;  /* 0x0000007f1200780c */ /* 0x000fc80003f04270 */
[----:B------:R-:W-:Y:S01]  /*04a0*/  @!P2 IMAD.MOV R2, RZ, RZ, -R2 ;  /* 0x000000ffff02a224 */ /* 0x000fe200078e0a02 */
[----:B------:R-:W-:-:S05]  /*04b0*/  @!P1 LOP3.LUT R2, RZ, R11, RZ, 0x33, !PT ;  /* 0x0000000bff029212 */ /* 0x000fca00078e33ff */
[----:B------:R-:W-:Y:S02]  /*04c0*/  IMAD.MOV R0, RZ, RZ, -R2 ;  /* 0x000000ffff007224 */ /* 0x000fe400078e0a02 */
[----:B------:R-:W-:Y:S01]  /*04d0*/  IMAD.SHL.U32 R3, R2, 0x10, RZ ;  /* 0x0000001002037824 */ /* 0x000fe200078e00ff */
[----:B------:R-:W-:Y:S01]  /*04e0*/  @!P0 CS2R R64, SRZ ;  /* 0x0000000000408805 */ /* 0x000fe2000001ff00 */
[----:B------:R-:W-:Y:S01]  /*04f0*/  IMAD R0, R11, R0, R4 ;  /* 0x000000000b007224 */ /* 0x000fe200078e0204 */
[----:B------:R-:W-:Y:S01]  /*0500*/  @!P0 CS2R R66, SRZ ;  /* 0x0000000000428805 */ /* 0x000fe2000001ff00 */
[----:B------:R-:W-:Y:S01]  /*0510*/  @!P0 IMAD.SHL.U32 R12, R13, 0x2, RZ ;  /* 0x000000020d0c8824 */ /* 0x000fe200078e00ff */
[C---:B------:R-:W-:Y:S01]  /*0520*/  LOP3.LUT R11, R3.reuse, R182, RZ, 0xfc, !PT ;  /* 0x000000b6030b7212 */ /* 0x040fe200078efcff */
[----:B------:R-:W-:Y:S01]  /*0530*/  IMAD.IADD R0, R6, 0x1, R0 ;  /* 0x0000000106007824 */ /* 0x000fe200078e0200 */
[C-C-:B------:R-:W-:Y:S02]  /*0540*/  LOP3.LUT R10, R3.reuse, 0x2, R182.reuse, 0xfe, !PT ;  /* 0x00000002030a7812 */ /* 0x140fe400078efeb6 */
[----:B------:R-:W-:-:S02]  /*0550*/  LOP3.LUT R9, R3, 0x4, R182, 0xfe, !PT ;  /* 0x0000000403097812 */ /* 0x000fc400078efeb6 */
[C-C-:B------:R-:W-:Y:S02]  /*0560*/  LOP3.LUT R8, R3.reuse, 0x6, R182.reuse, 0xfe, !PT ;  /* 0x0000000603087812 */ /* 0x140fe400078efeb6 */
[C-C-:B------:R-:W-:Y:S02]  /*0570*/  LOP3.LUT R7, R3.reuse, 0x8, R182.reuse, 0xfe, !PT ;  /* 0x0000000803077812 */ /* 0x140fe400078efeb6 */
[C-C-:B------:R-:W-:Y:S02]  /*0580*/  LOP3.LUT R6, R3.reuse, 0xa, R182.reuse, 0xfe, !PT ;  /* 0x0000000a03067812 */ /* 0x140fe400078efeb6 */
[C-C-:B------:R-:W-:Y:S02]  /*0590*/  LOP3.LUT R5, R3.reuse, 0xc, R182.reuse, 0xfe, !PT ;  /* 0x0000000c03057812 */ /* 0x140fe400078efeb6 */
[----:B------:R-:W-:Y:S01]  /*05a0*/  LOP3.LUT R4, R3, 0xe, R182, 0xfe, !PT ;  /* 0x0000000e03047812 */ /* 0x000fe200078efeb6 */
[----:B------:R-:W-:Y:S01]  /*05b0*/  IMAD R3, R0, 0x80, R183 ;  /* 0x0000008000037824 */ /* 0x000fe200078e02b7 */
[----:B------:R-:W-:Y:S05]  /*05c0*/  @!P0 BRA `(.L_x_0) ;  /* 0x00002d2000008947 */ /* 0x000fea0003800000 */
[----:B------:R-:W-:Y:S01]  /*05d0*/  IABS R26, c[0x0][0x17c] ;  /* 0x00005f00001a7a13 */ /* 0x000fe20000000000 */
[----:B------:R-:W-:Y:S01]  /*05e0*/  IMAD.MOV.U32 R54, RZ, RZ, c[0x0][0x18c] ;  /* 0x00006300ff367624 */ /* 0x000fe200078e00ff */
[----:B------:R-:W-:Y:S01]  /*05f0*/  IABS R29, c[0x0][0x178] ;  /* 0x00005e00001d7a13 */ /* 0x000fe20000000000 */
[----:B------:R-:W-:Y:S01]  /*0600*/  IMAD.MOV.U32 R55, RZ, RZ, c[0x0][0x188] ;  /* 0x00006200ff377624 */ /* 0x000fe200078e00ff */
[----:B------:R-:W0:Y:S01]  /*0610*/  I2F.RP R2, R26 ;  /* 0x0000001a00027306 */ /* 0x000e220000209400 */
[----:B------:R-:W-:Y:S01]  /*0620*/  IABS R20, R4 ;  /* 0x0000000400147213 */ /* 0x000fe20000000000 */
[----:B------:R-:W-:Y:S01]  /*0630*/  IMAD R52, R183, c[0x0][0x18c], RZ ;  /* 0x00006300b7347a24 */ /* 0x000fe200078e02ff */
[----:B------:R-:W-:Y:S01]  /*0640*/  IABS R27, R7 ;  /* 0x00000007001b7213 */ /* 0x000fe20000000000 */
[C---:B------:R-:W-:Y:S01]  /*0650*/  IMAD R53, R182.reuse, c[0x0][0x188], RZ ;  /* 0x00006200b6357a24 */ /* 0x040fe200078e02ff */
[----:B------:R-:W-:Y:S01]  /*0660*/  IABS R22, R5 ;  /* 0x0000000500167213 */ /* 0x000fe20000000000 */
[----:B------:R-:W-:Y:S01]  /*0670*/  CS2R R64, SRZ ;  /* 0x0000000000407805 */ /* 0x000fe2000001ff00 */
[----:B------:R-:W-:Y:S01]  /*0680*/  IABS R24, R6 ;  /* 0x0000000600187213 */ /* 0x000fe20000000000 */
[----:B------:R-:W1:Y:S01]  /*0690*/  I2F.RP R0, R29 ;  /* 0x0000001d00007306 */ /* 0x000e620000209400 */
[----:B------:R-:W-:Y:S01]  /*06a0*/  IABS R56, R3 ;  /* 0x0000000300387213 */ /* 0x000fe20000000000 */
[----:B------:R-:W-:Y:S01]  /*06b0*/  CS2R R66, SRZ ;  /* 0x0000000000427805 */ /* 0x000fe2000001ff00 */
[----:B------:R-:W-:Y:S01]  /*06c0*/  LOP3.LUT P1, RZ, R13, 0x80, RZ, 0xc0, !PT ;  /* 0x000000800dff7812 */ /* 0x000fe2000782c0ff */
[----:B------:R-:W-:Y:S01]  /*06d0*/  CS2R R80, SRZ ;  /* 0x0000000000507805 */ /* 0x000fe2000001ff00 */
[C---:B------:R-:W-:Y:S01]  /*06e0*/  LOP3.LUT R181, R182.reuse, 0x2, RZ, 0xfc, !PT ;  /* 0x00000002b6b57812 */ /* 0x040fe200078efcff */
[----:B------:R-:W-:Y:S01]  /*06f0*/  CS2R R82, SRZ ;  /* 0x0000000000527805 */ /* 0x000fe2000001ff00 */
[C---:B------:R-:W-:Y:S01]  /*0700*/  LOP3.LUT R180, R182.reuse, 0x4, RZ, 0xfc, !PT ;  /* 0x00000004b6b47812 */ /* 0x040fe200078efcff */
[----:B0-----:R-:W0:Y:S01]  /*0710*/  MUFU.RCP R2, R2 ;  /* 0x0000000200027308 */ /* 0x001e220000001000 */
[----:B------:R-:W-:Y:S01]  /*0720*/  LOP3.LUT R179, R182, 0x6, RZ, 0xfc, !PT ;  /* 0x00000006b6b37812 */ /* 0x000fe200078efcff */
[----:B------:R-:W-:Y:S01]  /*0730*/  IMAD.SHL.U32 R54, R54, 0x80, RZ ;  /* 0x0000008036367824 */ /* 0x000fe200078e00ff */
[C---:B------:R-:W-:Y:S01]  /*0740*/  LOP3.LUT R178, R182.reuse, 0x8, RZ, 0xfc, !PT ;  /* 0x00000008b6b27812 */ /* 0x040fe200078efcff */
[----:B------:R-:W-:Y:S01]  /*0750*/  IMAD.SHL.U32 R55, R55, 0x80, RZ ;  /* 0x0000008037377824 */ /* 0x000fe200078e00ff */
[C---:B------:R-:W-:Y:S01]  /*0760*/  LOP3.LUT R177, R182.reuse, 0xa, RZ, 0xfc, !PT ;  /* 0x0000000ab6b17812 */ /* 0x040fe200078efcff */
[----:B------:R-:W-:Y:S01]  /*0770*/  IMAD R148, R179, c[0x0][0x188], RZ ;  /* 0x00006200b3947a24 */ /* 0x000fe200078e02ff */
[C---:B------:R-:W-:Y:S01]  /*0780*/  LOP3.LUT R176, R182.reuse, 0xc, RZ, 0xfc, !PT ;  /* 0x0000000cb6b07812 */ /* 0x040fe200078efcff */
[----:B-1----:R-:W1:Y:S01]  /*0790*/  MUFU.RCP R0, R0 ;  /* 0x0000000000007308 */ /* 0x002e620000001000 */
[C---:B------:R-:W-:Y:S01]  /*07a0*/  LOP3.LUT R175, R182.reuse, 0xe, RZ, 0xfc, !PT ;  /* 0x0000000eb6af7812 */ /* 0x040fe200078efcff */
[----:B------:R-:W-:Y:S01]  /*07b0*/  IMAD R146, R177, c[0x0][0x188], RZ ;  /* 0x00006200b1927a24 */ /* 0x000fe200078e02ff */
[----:B------:R-:W-:Y:S01]  /*07c0*/  LOP3.LUT R174, R182, 0x10, RZ, 0xfc, !PT ;  /* 0x00000010b6ae7812 */ /* 0x000fe200078efcff */
[----:B------:R-:W-:Y:S01]  /*07d0*/  IMAD R145, R176, c[0x0][0x188], RZ ;  /* 0x00006200b0917a24 */ /* 0x000fe200078e02ff */
[C---:B------:R-:W-:Y:S01]  /*07e0*/  LOP3.LUT R173, R182.reuse, 0x12, RZ, 0xfc, !PT ;  /* 0x00000012b6ad7812 */ /* 0x040fe200078efcff */
[----:B------:R-:W-:Y:S01]  /*07f0*/  IMAD R144, R175, c[0x0][0x188], RZ ;  /* 0x00006200af907a24 */ /* 0x000fe200078e02ff */
[----:B------:R-:W-:Y:S01]  /*0800*/  LOP3.LUT R172, R182, 0x14, RZ, 0xfc, !PT ;  /* 0x00000014b6ac7812 */ /* 0x000fe200078efcff */
[----:B------:R-:W-:Y:S01]  /*0810*/  IMAD R143, R174, c[0x0][0x188], RZ ;  /* 0x00006200ae8f7a24 */ /* 0x000fe200078e02ff */
[----:B0-----:R-:W-:Y:S01]  /*0820*/  IADD3 R16, R2, 0xffffffe, RZ ;  /* 0x0ffffffe02107810 */ /* 0x001fe20007ffe0ff */
[----:B------:R-:W-:Y:S01]  /*0830*/  IMAD R142, R173, c[0x0][0x188], RZ ;  /* 0x00006200ad8e7a24 */ /* 0x000fe200078e02ff */
[----:B------:R-:W-:Y:S01]  /*0840*/  LOP3.LUT R171, R182, 0x16, RZ, 0xfc, !PT ;  /* 0x00000016b6ab7812 */ /* 0x000fe200078efcff */
[----:B------:R-:W-:Y:S01]  /*0850*/  IMAD R141, R172, c[0x0][0x188], RZ ;  /* 0x00006200ac8d7a24 */ /* 0x000fe200078e02ff */
[----:B------:R0:W2:Y:S01]  /*0860*/  F2I.FTZ.U32.TRUNC.NTZ R17, R16 ;  /* 0x0000001000117305 */ /* 0x0000a2000021f000 */
[----:B------:R-:W-:Y:S01]  /*0870*/  LOP3.LUT R170, R182, 0x18, RZ, 0xfc, !PT ;  /* 0x00000018b6aa7812 */ /* 0x000fe200078efcff */
[----:B------:R-:W-:Y:S01]  /*0880*/  IMAD R147, R178, c[0x0][0x188], RZ ;  /* 0x00006200b2937a24 */ /* 0x000fe200078e02ff */
[----:B-1----:R-:W-:Y:S01]  /*0890*/  IADD3 R14, R0, 0xffffffe, RZ ;  /* 0x0ffffffe000e7810 */ /* 0x002fe20007ffe0ff */
[----:B------:R-:W-:Y:S01]  /*08a0*/  IMAD R140, R171, c[0x0][0x188], RZ ;  /* 0x00006200ab8c7a24 */ /* 0x000fe200078e02ff */
[----:B------:R-:W-:Y:S01]  /*08b0*/  LOP3.LUT R169, R182, 0x1a, RZ, 0xfc, !PT ;  /* 0x0000001ab6a97812 */ /* 0x000fe200078efcff */
[----:B------:R-:W-:Y:S01]  /*08c0*/  IMAD R139, R170, c[0x0][0x188], RZ ;  /* 0x00006200aa8b7a24 */ /* 0x000fe200078e02ff */
[C---:B------:R-:W-:Y:S01]  /*08d0*/  LOP3.LUT R168, R182.reuse, 0x1c, RZ, 0xfc, !PT ;  /* 0x0000001cb6a87812 */ /* 0x040fe200078efcff */
[----:B------:R1:W3:Y:S01]  /*08e0*/  F2I.FTZ.U32.TRUNC.NTZ R15, R14 ;  /* 0x0000000e000f7305 */ /* 0x0002e2000021f000 */
[----:B0-----:R-:W-:Y:S01]  /*08f0*/  IMAD.MOV.U32 R16, RZ, RZ, RZ ;  /* 0x000000ffff107224 */ /* 0x001fe200078e00ff */
[C---:B------:R-:W-:Y:S01]  /*0900*/  LOP3.LUT R167, R182.reuse, 0x1e, RZ, 0xfc, !PT ;  /* 0x0000001eb6a77812 */ /* 0x040fe200078efcff */
[----:B------:R-:W-:Y:S01]  /*0910*/  IMAD R138, R169, c[0x0][0x188], RZ ;  /* 0x00006200a98a7a24 */ /* 0x000fe200078e02ff */
[----:B------:R-:W-:Y:S01]  /*0920*/  LOP3.LUT R166, R182, 0x20, RZ, 0xfc, !PT ;  /* 0x00000020b6a67812 */ /* 0x000fe200078efcff */
[----:B------:R-:W-:Y:S01]  /*0930*/  IMAD R137, R168, c[0x0][0x188], RZ ;  /* 0x00006200a8897a24 */ /* 0x000fe200078e02ff */
[C---:B------:R-:W-:Y:S01]  /*0940*/  LOP3.LUT R165, R182.reuse, 0x22, RZ, 0xfc, !PT ;  /* 0x00000022b6a57812 */ /* 0x040fe200078efcff */
[----:B------:R-:W-:Y:S01]  /*0950*/  IMAD R136, R167, c[0x0][0x188], RZ ;  /* 0x00006200a7887a24 */ /* 0x000fe200078e02ff */
[C---:B------:R-:W-:Y:S01]  /*0960*/  LOP3.LUT R164, R182.reuse, 0x24, RZ, 0xfc, !PT ;  /* 0x00000024b6a47812 */ /* 0x040fe200078efcff */
[--C-:B--2---:R-:W-:Y:S01]  /*0970*/  IMAD.MOV R19, RZ, RZ, -R17.reuse ;  /* 0x000000ffff137224 */ /* 0x104fe200078e0a11 */
[C---:B------:R-:W-:Y:S01]  /*0980*/  LOP3.LUT R163, R182.reuse, 0x26, RZ, 0xfc, !PT ;  /* 0x00000026b6a37812 */ /* 0x040fe200078efcff */
[----:B-1----:R-:W-:Y:S01]  /*0990*/  IMAD.MOV.U32 R14, RZ, RZ, RZ ;  /* 0x000000ffff0e7224 */ /* 0x002fe200078e00ff */
[C---:B------:R-:W-:Y:S01]  /*09a0*/  LOP3.LUT R162, R182.reuse, 0x28, RZ, 0xfc, !PT ;  /* 0x00000028b6a27812 */ /* 0x040fe200078efcff */
[----:B------:R-:W-:Y:S01]  /*09b0*/  IMAD R19, R19, R26, RZ ;  /* 0x0000001a13137224 */ /* 0x000fe200078e02ff */
[C---:B------:R-:W-:Y:S01]  /*09c0*/  LOP3.LUT R161, R182.reuse, 0x2a, RZ, 0xfc, !PT ;  /* 0x0000002ab6a17812 */ /* 0x040fe200078efcff */
[----:B------:R-:W-:Y:S01]  /*09d0*/  IMAD R132, R163, c[0x0][0x188], RZ ;  /* 0x00006200a3847a24 */ /* 0x000fe200078e02ff */
[C---:B------:R-:W-:Y:S01]  /*09e0*/  LOP3.LUT R160, R182.reuse, 0x2c, RZ, 0xfc, !PT ;  /* 0x0000002cb6a07812 */ /* 0x040fe200078efcff */
[----:B------:R-:W-:Y:S01]  /*09f0*/  IMAD.HI.U32 R17, R17, R19, R16 ;  /* 0x0000001311117227 */ /* 0x000fe200078e0010 */
[C---:B------:R-:W-:Y:S01]  /*0a00*/  LOP3.LUT R159, R182.reuse, 0x2e, RZ, 0xfc, !PT ;  /* 0x0000002eb69f7812 */ /* 0x040fe200078efcff */
[----:B------:R-:W-:Y:S01]  /*0a10*/  ULDC UR4, c[0x0][0x180] ;  /* 0x0000600000047ab9 */ /* 0x000fe20000000800 */
[C---:B------:R-:W-:Y:S01]  /*0a20*/  LOP3.LUT R158, R182.reuse, 0x30, RZ, 0xfc, !PT ;  /* 0x00000030b69e7812 */ /* 0x040fe200078efcff */
[----:B---3--:R-:W-:Y:S01]  /*0a30*/  IMAD.MOV R28, RZ, RZ, -R15 ;  /* 0x000000ffff1c7224 */ /* 0x008fe200078e0a0f */
[C---:B------:R-:W-:Y:S01]  /*0a40*/  LOP3.LUT R157, R182.reuse, 0x32, RZ, 0xfc, !PT ;  /* 0x00000032b69d7812 */ /* 0x040fe200078efcff */
[----:B------:R-:W-:Y:S01]  /*0a50*/  IMAD.HI.U32 R0, R17, R20, RZ ;  /* 0x0000001411007227 */ /* 0x000fe200078e00ff */
[----:B------:R-:W-:-:S02]  /*0a60*/  LOP3.LUT R30, R182, 0x54, RZ, 0xfc, !PT ;  /* 0x00000054b61e7812 */ /* 0x000fc400078efcff */
[----:B------:R-:W-:Y:S01]  /*0a70*/  LOP3.LUT R31, R182, 0x56, RZ, 0xfc, !PT ;  /* 0x00000056b61f7812 */ /* 0x000fe200078efcff */
[----:B------:R-:W-:Y:S01]  /*0a80*/  IMAD R19, R28, R29, RZ ;  /* 0x0000001d1c137224 */ /* 0x000fe200078e02ff */
[C---:B------:R-:W-:Y:S01]  /*0a90*/  LOP3.LUT R28, R182.reuse, 0x50, RZ, 0xfc, !PT ;  /* 0x00000050b61c7812 */ /* 0x040fe200078efcff */
[----:B------:R-:W-:Y:S01]  /*0aa0*/  IMAD.HI.U32 R16, R17, R27, RZ ;  /* 0x0000001b11107227 */ /* 0x000fe200078e00ff */
[C---:B------:R-:W-:Y:S02]  /*0ab0*/  LOP3.LUT R32, R182.reuse, 0x58, RZ, 0xfc, !PT ;  /* 0x00000058b6207812 */ /* 0x040fe400078efcff */
[C---:B------:R-:W-:Y:S01]  /*0ac0*/  LOP3.LUT R33, R182.reuse, 0x5a, RZ, 0xfc, !PT ;  /* 0x0000005ab6217812 */ /* 0x040fe200078efcff */
[----:B------:R-:W-:Y:S01]  /*0ad0*/  IMAD.MOV R21, RZ, RZ, -R0 ;  /* 0x000000ffff157224 */ /* 0x000fe200078e0a00 */
[----:B------:R-:W-:Y:S01]  /*0ae0*/  LOP3.LUT R34, R182, 0x5c, RZ, 0xfc, !PT ;  /* 0x0000005cb6227812 */ /* 0x000fe200078efcff */
[----:B------:R-:W-:Y:S01]  /*0af0*/  IMAD.HI.U32 R14, R15, R19, R14 ;  /* 0x000000130f0e7227 */ /* 0x000fe200078e000e */
[----:B------:R-:W-:-:S02]  /*0b00*/  IABS R15, R8 ;  /* 0x00000008000f7213 */ /* 0x000fc40000000000 */
[C---:B------:R-:W-:Y:S01]  /*0b10*/  LOP3.LUT R35, R182.reuse, 0x5e, RZ, 0xfc, !PT ;  /* 0x0000005eb6237812 */ /* 0x040fe200078efcff */
[C---:B------:R-:W-:Y:S01]  /*0b20*/  IMAD.HI.U32 R2, R17.reuse, R22, RZ ;  /* 0x0000001611027227 */ /* 0x040fe200078e00ff */
[C---:B------:R-:W-:Y:S02]  /*0b30*/  LOP3.LUT R36, R182.reuse, 0x60, RZ, 0xfc, !PT ;  /* 0x00000060b6247812 */ /* 0x040fe400078efcff */
[C---:B------:R-:W-:Y:S01]  /*0b40*/  LOP3.LUT R37, R182.reuse, 0x62, RZ, 0xfc, !PT ;  /* 0x00000062b6257812 */ /* 0x040fe200078efcff */
[C---:B------:R-:W-:Y:S01]  /*0b50*/  IMAD.HI.U32 R12, R17.reuse, R24, RZ ;  /* 0x00000018110c7227 */ /* 0x040fe200078e00ff */
[C---:B------:R-:W-:Y:S02]  /*0b60*/  LOP3.LUT R38, R182.reuse, 0x64, RZ, 0xfc, !PT ;  /* 0x00000064b6267812 */ /* 0x040fe400078efcff */
[C---:B------:R-:W-:Y:S01]  /*0b70*/  LOP3.LUT R39, R182.reuse, 0x66, RZ, 0xfc, !PT ;  /* 0x00000066b6277812 */ /* 0x040fe200078efcff */
[----:B------:R-:W-:Y:S01]  /*0b80*/  IMAD.MOV R0, RZ, RZ, -R16 ;  /* 0x000000ffff007224 */ /* 0x000fe200078e0a10 */
[----:B------:R-:W-:Y:S01]  /*0b90*/  LOP3.LUT R40, R182, 0x68, RZ, 0xfc, !PT ;  /* 0x00000068b6287812 */ /* 0x000fe200078efcff */
[----:B------:R-:W-:Y:S01]  /*0ba0*/  IMAD R16, R26, R21, R20 ;  /* 0x000000151a107224 */ /* 0x000fe200078e0214 */
[C---:B------:R-:W-:Y:S01]  /*0bb0*/  LOP3.LUT R41, R182.reuse, 0x6a, RZ, 0xfc, !PT ;  /* 0x0000006ab6297812 */ /* 0x040fe200078efcff */
[----:B------:R-:W-:Y:S01]  /*0bc0*/  IMAD.MOV R23, RZ, RZ, -R2 ;  /* 0x000000ffff177224 */ /* 0x000fe200078e0a02 */
[----:B------:R-:W-:Y:S01]  /*0bd0*/  LOP3.LUT R42, R182, 0x6c, RZ, 0xfc, !PT ;  /* 0x0000006cb62a7812 */ /* 0x000fe200078efcff */
[----:B------:R-:W-:Y:S01]  /*0be0*/  IMAD.MOV R25, RZ, RZ, -R12 ;  /* 0x000000ffff197224 */ /* 0x000fe200078e0a0c */
[C---:B------:R-:W-:Y:S01]  /*0bf0*/  ISETP.GT.U32.AND P4, PT, R26.reuse, R16, PT ;  /* 0x000000101a00720c */ /* 0x040fe20003f84070 */
[----:B------:R-:W-:Y:S01]  /*0c00*/  IMAD R21, R26, R0, R27 ;  /* 0x000000001a157224 */ /* 0x000fe200078e021b */
[----:B------:R-:W-:Y:S01]  /*0c10*/  IABS R27, R11 ;  /* 0x0000000b001b7213 */ /* 0x000fe20000000000 */
[----:B------:R-:W-:Y:S01]  /*0c20*/  IMAD.HI.U32 R0, R17, R15, RZ ;  /* 0x0000000f11007227 */ /* 0x000fe200078e00ff */
[----:B------:R-:W-:-:S02]  /*0c30*/  LOP3.LUT R43, R182, 0x6e, RZ, 0xfc, !PT ;  /* 0x0000006eb62b7812 */ /* 0x000fc400078efcff */
[C---:B------:R-:W-:Y:S01]  /*0c40*/  ISETP.GT.U32.AND P5, PT, R26.reuse, R21, PT ;  /* 0x000000151a00720c */ /* 0x040fe20003fa4070 */
[C---:B------:R-:W-:Y:S01]  /*0c50*/  IMAD R19, R26.reuse, R23, R22 ;  /* 0x000000171a137224 */ /* 0x040fe200078e0216 */
[----:B------:R-:W-:Y:S01]  /*0c60*/  IABS R23, R9 ;  /* 0x0000000900177213 */ /* 0x000fe20000000000 */
[----:B------:R-:W-:Y:S01]  /*0c70*/  IMAD R20, R26, R25, R24 ;  /* 0x000000191a147224 */ /* 0x000fe200078e0218 */
[----:B------:R-:W-:Y:S01]  /*0c80*/  IABS R24, R10 ;  /* 0x0000000a00187213 */ /* 0x000fe20000000000 */
[----:B------:R-:W-:Y:S01]  /*0c90*/  IMAD.HI.U32 R14, R14, R56, RZ ;  /* 0x000000380e0e7227 */ /* 0x000fe200078e00ff */
[C---:B------:R-:W-:Y:S02]  /*0ca0*/  ISETP.GT.U32.AND P6, PT, R26.reuse, R19, PT ;  /* 0x000000131a00720c */ /* 0x040fe40003fc4070 */
[----:B------:R-:W-:Y:S01]  /*0cb0*/  ISETP.GT.U32.AND P2, PT, R26, R20, PT ;  /* 0x000000141a00720c */ /* 0x000fe20003f44070 */
[----:B------:R-:W-:Y:S01]  /*0cc0*/  IMAD.MOV R22, RZ, RZ, -R0 ;  /* 0x000000ffff167224 */ /* 0x000fe200078e0a00 */
[C---:B------:R-:W-:Y:S01]  /*0cd0*/  LOP3.LUT R44, R182.reuse, 0x70, RZ, 0xfc, !PT ;  /* 0x00000070b62c7812 */ /* 0x040fe200078efcff */
[----:B------:R-:W-:Y:S01]  /*0ce0*/  IMAD.MOV R0, RZ, RZ, -R14 ;  /* 0x000000ffff007224 */ /* 0x000fe200078e0a0e */
[----:B------:R-:W-:Y:S01]  /*0cf0*/  LOP3.LUT R45, R182, 0x72, RZ, 0xfc, !PT ;  /* 0x00000072b62d7812 */ /* 0x000fe200078efcff */
[----:B------:R-:W-:Y:S01]  /*0d00*/  IMAD R14, R26, R22, R15 ;  /* 0x000000161a0e7224 */ /* 0x000fe200078e020f */
[----:B------:R-:W-:Y:S01]  /*0d10*/  SHF.R.S32.HI R15, RZ, 0x1f, R18 ;  /* 0x0000001fff0f7819 */ /* 0x000fe20000011412 */
[----:B------:R-:W-:Y:S01]  /*0d20*/  IMAD.HI.U32 R12, R17, R24, RZ ;  /* 0x00000018110c7227 */ /* 0x000fe200078e00ff */
[----:B------:R-:W-:-:S02]  /*0d30*/  LOP3.LUT R46, R182, 0x74, RZ, 0xfc, !PT ;  /* 0x00000074b62e7812 */ /* 0x000fc400078efcff */
[----:B------:R-:W-:Y:S01]  /*0d40*/  ISETP.GT.U32.AND P0, PT, R26, R14, PT ;  /* 0x0000000e1a00720c */ /* 0x000fe20003f04070 */
[----:B------:R-:W-:Y:S01]  /*0d50*/  IMAD R56, R29, R0, R56 ;  /* 0x000000001d387224 */ /* 0x000fe200078e0238 */
[----:B------:R-:W-:Y:S01]  /*0d60*/  LOP3.LUT R0, R13, 0x7, RZ, 0xc0, !PT ;  /* 0x000000070d007812 */ /* 0x000fe200078ec0ff */
[----:B------:R-:W-:Y:S01]  /*0d70*/  IMAD.HI.U32 R2, R17, R23, RZ ;  /* 0x0000001711027227 */ /* 0x000fe200078e00ff */
[----:B------:R-:W-:Y:S02]  /*0d80*/  LEA.HI R151, R15, R18, RZ, 0x7 ;  /* 0x000000120f977211 */ /* 0x000fe400078f38ff */
[----:B------:R-:W-:Y:S01]  /*0d90*/  LOP3.LUT R15, RZ, c[0x0][0x17c], RZ, 0x33, !PT ;  /* 0x00005f00ff0f7a12 */ /* 0x000fe200078e33ff */
[----:B------:R-:W-:Y:S01]  /*0da0*/  IMAD.MOV R25, RZ, RZ, -R12 ;  /* 0x000000ffff197224 */ /* 0x000fe200078e0a0c */
[----:B------:R-:W-:Y:S01]  /*0db0*/  LOP3.LUT R18, R182, 0x3c, RZ, 0xfc, !PT ;  /* 0x0000003cb6127812 */ /* 0x000fe200078efcff */
[--C-:B------:R-:W-:Y:S01]  /*0dc0*/  @!P2 IMAD.IADD R20, R20, 0x1, -R26.reuse ;  /* 0x000000011414a824 */ /* 0x100fe200078e0a1a */
[----:B------:R-:W-:Y:S01]  /*0dd0*/  ISETP.GT.U32.AND P2, PT, R29, R56, PT ;  /* 0x000000381d00720c */ /* 0x000fe20003f44070 */
[----:B------:R-:W-:Y:S01]  /*0de0*/  @!P6 IMAD.IADD R19, R19, 0x1, -R26 ;  /* 0x000000011313e824 */ /* 0x000fe200078e0a1a */
[C---:B------:R-:W-:Y:S01]  /*0df0*/  LOP3.LUT R47, R182.reuse, 0x76, RZ, 0xfc, !PT ;  /* 0x00000076b62f7812 */ /* 0x040fe200078efcff */
[----:B------:R-:W-:Y:S01]  /*0e00*/  IMAD.HI.U32 R17, R17, R27, RZ ;  /* 0x0000001b11117227 */ /* 0x000fe200078e00ff */
[----:B------:R-:W-:-:S02]  /*0e10*/  LOP3.LUT R48, R182, 0x78, RZ, 0xfc, !PT ;  /* 0x00000078b6307812 */ /* 0x000fc400078efcff */
[C---:B------:R-:W-:Y:S01]  /*0e20*/  LOP3.LUT R49, R182.reuse, 0x7a, RZ, 0xfc, !PT ;  /* 0x0000007ab6317812 */ /* 0x040fe200078efcff */
[----:B------:R-:W-:Y:S01]  /*0e30*/  IMAD.MOV R2, RZ, RZ, -R2 ;  /* 0x000000ffff027224 */ /* 0x000fe200078e0a02 */
[----:B------:R-:W-:Y:S01]  /*0e40*/  LOP3.LUT R50, R182, 0x7c, RZ, 0xfc, !PT ;  /* 0x0000007cb6327812 */ /* 0x000fe200078efcff */
[----:B------:R-:W-:Y:S01]  /*0e50*/  IMAD R22, R26, R25, R24 ;  /* 0x000000191a167224 */ /* 0x000fe200078e0218 */
[----:B------:R-:W-:Y:S01]  /*0e60*/  SEL R25, RZ, 0x110, !P1 ;  /* 0x00000110ff197807 */ /* 0x000fe20004800000 */
[--C-:B------:R-:W-:Y:S01]  /*0e70*/  @!P0 IMAD.IADD R14, R14, 0x1, -R26.reuse ;  /* 0x000000010e0e8824 */ /* 0x100fe200078e0a1a */
[C---:B------:R-:W-:Y:S01]  /*0e80*/  ISETP.GT.U32.AND P1, PT, R26.reuse, R20, PT ;  /* 0x000000141a00720c */ /* 0x040fe20003f24070 */
[----:B------:R-:W-:Y:S01]  /*0e90*/  IMAD.MOV R12, RZ, RZ, -R17 ;  /* 0x000000ffff0c7224 */ /* 0x000fe200078e0a11 */
[C---:B------:R-:W-:Y:S01]  /*0ea0*/  ISETP.GT.U32.AND P0, PT, R26.reuse, R19, PT ;  /* 0x000000131a00720c */ /* 0x040fe20003f04070 */
[----:B------:R-:W-:Y:S01]  /*0eb0*/  IMAD R17, R26, R2, R23 ;  /* 0x000000021a117224 */ /* 0x000fe200078e0217 */
[----:B------:R-:W-:Y:S01]  /*0ec0*/  LOP3.LUT R51, R182, 0x7e, RZ, 0xfc, !PT ;  /* 0x0000007eb6337812 */ /* 0x000fe200078efcff */
[--C-:B------:R-:W-:Y:S01]  /*0ed0*/  @!P4 IMAD.IADD R16, R16, 0x1, -R26.reuse ;  /* 0x000000011010c824 */ /* 0x100fe200078e0a1a */
[C---:B------:R-:W-:Y:S01]  /*0ee0*/  ISETP.GT.U32.AND P4, PT, R26.reuse, R22, PT ;  /* 0x000000161a00720c */ /* 0x040fe20003f84070 */
[C---:B------:R-:W-:Y:S01]  /*0ef0*/  IMAD R23, R26.reuse, R12, R27 ;  /* 0x0000000c1a177224 */ /* 0x040fe200078e021b */
[C---:B------:R-:W-:Y:S01]  /*0f00*/  ISETP.GT.U32.AND P3, PT, R26.reuse, R17, PT ;  /* 0x000000111a00720c */ /* 0x040fe20003f64070 */
[--C-:B------:R-:W-:Y:S01]  /*0f10*/  @!P5 IMAD.IADD R21, R21, 0x1, -R26.reuse ;  /* 0x000000011515d824 */ /* 0x100fe200078e0a1a */
[----:B------:R-:W-:Y:S01]  /*0f20*/  ISETP.GT.U32.AND P5, PT, R26, R16, PT ;  /* 0x000000101a00720c */ /* 0x000fe20003fa4070 */
[----:B------:R-:W-:Y:S01]  /*0f30*/  @!P2 IMAD.IADD R56, R56, 0x1, -R29 ;  /* 0x000000013838a824 */ /* 0x000fe200078e0a1d */
[----:B------:R-:W-:Y:S01]  /*0f40*/  ISETP.GT.U32.AND P6, PT, R26, R23, PT ;  /* 0x000000171a00720c */ /* 0x000fe20003fc4070 */
[--C-:B------:R-:W-:Y:S01]  /*0f50*/  @!P1 IMAD.IADD R20, R20, 0x1, -R26.reuse ;  /* 0x0000000114149824 */ /* 0x100fe200078e0a1a */
[----:B------:R-:W-:Y:S01]  /*0f60*/  ISETP.GE.AND P1, PT, R4, RZ, PT ;  /* 0x000000ff0400720c */ /* 0x000fe20003f26270 */
[--C-:B------:R-:W-:Y:S01]  /*0f70*/  @!P0 IMAD.IADD R19, R19, 0x1, -R26.reuse ;  /* 0x0000000113138824 */ /* 0x100fe200078e0a1a */
[----:B------:R-:W-:Y:S01]  /*0f80*/  ISETP.GT.U32.AND P0, PT, R29, R56, PT ;  /* 0x000000381d00720c */ /* 0x000fe20003f04070 */
[----:B------:R-:W-:Y:S01]  /*0f90*/  IMAD.SHL.U32 R12, R13, 0x2, RZ ;  /* 0x000000020d0c7824 */ /* 0x000fe200078e00ff */
[----:B------:R-:W-:Y:S01]  /*0fa0*/  ISETP.GT.U32.AND P2, PT, R26, R21, PT ;  /* 0x000000151a00720c */ /* 0x000fe20003f44070 */
[--C-:B------:R-:W-:Y:S01]  /*0fb0*/  @!P4 IMAD.IADD R22, R22, 0x1, -R26.reuse ;  /* 0x000000011616c824 */ /* 0x100fe200078e0a1a */
[----:B------:R-:W-:Y:S01]  /*0fc0*/  ISETP.GT.U32.AND P4, PT, R26, R14, PT ;  /* 0x0000000e1a00720c */ /* 0x000fe20003f84070 */
[--C-:B------:R-:W-:Y:S01]  /*0fd0*/  @!P3 IMAD.IADD R17, R17, 0x1, -R26.reuse ;  /* 0x000000011111b824 */ /* 0x100fe200078e0a1a */
[----:B------:R-:W-:Y:S01]  /*0fe0*/  SHF.R.S32.HI R151, RZ, 0x7, R151 ;  /* 0x00000007ff977819 */ /* 0x000fe20000011497 */
[--C-:B------:R-:W-:Y:S01]  /*0ff0*/  @!P5 IMAD.IADD R16, R16, 0x1, -R26.reuse ;  /* 0x000000011010d824 */ /* 0x100fe200078e0a1a */
[C---:B------:R-:W-:Y:S01]  /*1000*/  ISETP.GT.U32.AND P5, PT, R26.reuse, R22, PT ;  /* 0x000000161a00720c */ /* 0x040fe20003fa4070 */
[----:B------:R-:W-:Y:S01]  /*1010*/  @!P6 IMAD.IADD R23, R23, 0x1, -R26 ;  /* 0x000000011717e824 */ /* 0x000fe200078e0a1a */
[----:B------:R-:W-:Y:S01]  /*1020*/  ISETP.GT.U32.AND P3, PT, R26, R17, PT ;  /* 0x000000111a00720c */ /* 0x000fe20003f64070 */
[----:B------:R-:W-:Y:S01]  /*1030*/  @!P1 IMAD.MOV R16, RZ, RZ, -R16 ;  /* 0x000000ffff109224 */ /* 0x000fe200078e0a10 */
[----:B------:R-:W-:Y:S01]  /*1040*/  ISETP.GE.AND P1, PT, R10, RZ, PT ;  /* 0x000000ff0a00720c */ /* 0x000fe20003f26270 */
[----:B------:R-:W-:Y:S01]  /*1050*/  @!P0 IMAD.IADD R56, R56, 0x1, -R29 ;  /* 0x0000000138388824 */ /* 0x000fe200078e0a1d */
[----:B------:R-:W-:Y:S01]  /*1060*/  ISETP.GT.U32.AND P6, PT, R26, R23, PT ;  /* 0x000000171a00720c */ /* 0x000fe20003fc4070 */
[--C-:B------:R-:W-:Y:S01]  /*1070*/  @!P2 IMAD.IADD R21, R21, 0x1, -R26.reuse ;  /* 0x000000011515a824 */ /* 0x100fe200078e0a1a */
[----:B------:R-:W-:Y:S01]  /*1080*/  ISETP.GE.AND P0, PT, R9, RZ, PT ;  /* 0x000000ff0900720c */ /* 0x000fe20003f06270 */
[--C-:B------:R-:W-:Y:S01]  /*1090*/  @!P4 IMAD.IADD R14, R14, 0x1, -R26.reuse ;  /* 0x000000010e0ec824 */ /* 0x100fe200078e0a1a */
[----:B------:R-:W-:Y:S01]  /*10a0*/  ISETP.GE.AND P2, PT, R5, RZ, PT ;  /* 0x000000ff0500720c */ /* 0x000fe20003f46270 */
[----:B------:R-:W-:Y:S01]  /*10b0*/  IMAD R69, R0, 0x110, RZ ;  /* 0x0000011000457824 */ /* 0x000fe200078e02ff */
[----:B------:R-:W-:Y:S01]  /*10c0*/  ISETP.GE.AND P4, PT, R6, RZ, PT ;  /* 0x000000ff0600720c */ /* 0x000fe20003f86270 */
[--C-:B------:R-:W-:Y:S01]  /*10d0*/  @!P5 IMAD.IADD R22, R22, 0x1, -R26.reuse ;  /* 0x000000011616d824 */ /* 0x100fe200078e0a1a */
[----:B------:R-:W-:Y:S01]  /*10e0*/  ISETP.GE.AND P5, PT, R7, RZ, PT ;  /* 0x000000ff0700720c */ /* 0x000fe20003fa6270 */
[----:B------:R-:W-:Y:S01]  /*10f0*/  @!P3 IMAD.IADD R17, R17, 0x1, -R26 ;  /* 0x000000011111b824 */ /* 0x000fe200078e0a1a */
[----:B------:R-:W-:Y:S01]  /*1100*/  ISETP.GE.AND P3, PT, R8, RZ, PT ;  /* 0x000000ff0800720c */ /* 0x000fe20003f66270 */
[----:B------:R-:W-:Y:S01]  /*1110*/  @!P1 IMAD.MOV R22, RZ, RZ, -R22 ;  /* 0x000000ffff169224 */ /* 0x000fe200078e0a16 */
[----:B------:R-:W-:Y:S01]  /*1120*/  ISETP.GE.AND P1, PT, R3, RZ, PT ;  /* 0x000000ff0300720c */ /* 0x000fe20003f26270 */
[----:B------:R-:W-:Y:S01]  /*1130*/  @!P6 IMAD.IADD R23, R23, 0x1, -R26 ;  /* 0x000000011717e824 */ /* 0x000fe200078e0a1a */
[----:B------:R-:W-:Y:S01]  /*1140*/  ISETP.GE.AND P6, PT, R11, RZ, PT ;  /* 0x000000ff0b00720c */ /* 0x000fe20003fc6270 */
[----:B------:R-:W-:Y:S01]  /*1150*/  @!P0 IMAD.MOV R17, RZ, RZ, -R17 ;  /* 0x000000ffff118224 */ /* 0x000fe200078e0a11 */
[----:B------:R-:W-:Y:S01]  /*1160*/  ISETP.NE.AND P0, PT, RZ, c[0x0][0x178], PT ;  /* 0x00005e00ff007a0c */ /* 0x000fe20003f05270 */
[----:B------:R-:W-:Y:S01]  /*1170*/  @!P2 IMAD.MOV R19, RZ, RZ, -R19 ;  /* 0x000000ffff13a224 */ /* 0x000fe200078e0a13 */
[----:B------:R-:W-:Y:S01]  /*1180*/  ISETP.NE.AND P2, PT, RZ, c[0x0][0x17c], PT ;  /* 0x00005f00ff007a0c */ /* 0x000fe20003f45270 */
[----:B------:R-:W-:Y:S01]  /*1190*/  @!P4 IMAD.MOV R20, RZ, RZ, -R20 ;  /* 0x000000ffff14c224 */ /* 0x000fe200078e0a14 */
[----:B------:R-:W-:Y:S01]  /*11a0*/  LOP3.LUT R0, R12, 0x10, RZ, 0xc0, !PT ;  /* 0x000000100c007812 */ /* 0x000fe200078ec0ff */
[----:B------:R-:W-:Y:S01]  /*11b0*/  @!P5 IMAD.MOV R21, RZ, RZ, -R21 ;  /* 0x000000ffff15d224 */ /* 0x000fe200078e0a15 */
[C---:B------:R-:W-:Y:S01]  /*11c0*/  SEL R57, R15.reuse, R16, !P2 ;  /* 0x000000100f397207 */ /* 0x040fe20005000000 */
[----:B------:R-:W-:Y:S01]  /*11d0*/  @!P3 IMAD.MOV R14, RZ, RZ, -R14 ;  /* 0x000000ffff0eb224 */ /* 0x000fe200078e0a0e */
[----:B------:R-:W-:Y:S01]  /*11e0*/  LOP3.LUT R0, R0, 0xe0, R13, 0xf8, !PT ;  /* 0x000000e000007812 */ /* 0x000fe200078ef80d */
[----:B------:R-:W-:Y:S01]  /*11f0*/  @!P1 IMAD.MOV R56, RZ, RZ, -R56 ;  /* 0x000000ffff389224 */ /* 0x000fe200078e0a38 */
[C---:B------:R-:W-:Y:S01]  /*1200*/  SEL R58, R15.reuse, R19, !P2 ;  /* 0x000000130f3a7207 */ /* 0x040fe20005000000 */
[----:B------:R-:W-:Y:S01]  /*1210*/  @!P6 IMAD.MOV R23, RZ, RZ, -R23 ;  /* 0x000000ffff17e224 */ /* 0x000fe200078e0a17 */
[----:B------:R-:W-:Y:S01]  /*1220*/  SEL R59, R15, R20, !P2 ;  /* 0x000000140f3b7207 */ /* 0x000fe20005000000 */
[----:B------:R-:W-:Y:S01]  /*1230*/  IMAD.SHL.U32 R24, R13, 0x80, RZ ;  /* 0x000000800d187824 */ /* 0x000fe200078e00ff */
[----:B------:R-:W-:Y:S01]  /*1240*/  @!P0 LOP3.LUT R56, RZ, c[0x0][0x178], RZ, 0x33, !PT ;  /* 0x00005e00ff388a12 */ /* 0x000fe200078e33ff */
[----:B------:R-:W-:Y:S01]  /*1250*/  IMAD R57, R57, c[0x0][0x190], RZ ;  /* 0x0000640039397a24 */ /* 0x000fe200078e02ff */
[----:B------:R-:W-:Y:S01]  /*1260*/  SEL R60, R15, R21, !P2 ;  /* 0x000000150f3c7207 */ /* 0x000fe20005000000 */
[----:B------:R-:W-:Y:S01]  /*1270*/  IMAD.SHL.U32 R2, R183, 0x2, RZ ;  /* 0x00000002b7027824 */ /* 0x000fe200078e00ff */
[C---:B------:R-:W-:Y:S01]  /*1280*/  SEL R61, R15.reuse, R14, !P2 ;  /* 0x0000000e0f3d7207 */ /* 0x040fe20005000000 */
[----:B------:R-:W-:Y:S01]  /*1290*/  IMAD R56, R56, c[0x0][0x184], RZ ;  /* 0x0000610038387a24 */ /* 0x000fe200078e02ff */
[C---:B------:R-:W-:Y:S01]  /*12a0*/  SEL R62, R15.reuse, R17, !P2 ;  /* 0x000000110f3e7207 */ /* 0x040fe20005000000 */
[----:B------:R-:W-:Y:S01]  /*12b0*/  IMAD R58, R58, c[0x0][0x190], RZ ;  /* 0x000064003a3a7a24 */ /* 0x000fe200078e02ff */
[----:B------:R-:W-:Y:S01]  /*12c0*/  SEL R63, R15, R22, !P2 ;  /* 0x000000160f3f7207 */ /* 0x000fe20005000000 */
[----:B------:R-:W-:Y:S01]  /*12d0*/  IMAD R59, R59, c[0x0][0x190], RZ ;  /* 0x000064003b3b7a24 */ /* 0x000fe200078e02ff */
[----:B------:R-:W-:Y:S01]  /*12e0*/  SEL R68, R15, R23, !P2 ;  /* 0x000000170f447207 */ /* 0x000fe20005000000 */
[----:B------:R-:W-:Y:S01]  /*12f0*/  IMAD R60, R60, c[0x0][0x190], RZ ;  /* 0x000064003c3c7a24 */ /* 0x000fe200078e02ff */
[----:B------:R-:W-:Y:S01]  /*1300*/  LOP3.LUT R24, R24, 0x800, RZ, 0xc0, !PT ;  /* 0x0000080018187812 */ /* 0x000fe200078ec0ff */
[----:B------:R-:W-:Y:S01]  /*1310*/  IMAD R61, R61, c[0x0][0x190], RZ ;  /* 0x000064003d3d7a24 */ /* 0x000fe200078e02ff */
[----:B------:R-:W-:Y:S01]  /*1320*/  LOP3.LUT R27, R69, R0, RZ, 0x3c, !PT ;  /* 0x00000000451b7212 */ /* 0x000fe200078e3cff */
[----:B------:R-:W-:Y:S01]  /*1330*/  IMAD R62, R62, c[0x0][0x190], RZ ;  /* 0x000064003e3e7a24 */ /* 0x000fe200078e02ff */
[----:B------:R-:W-:Y:S01]  /*1340*/  LEA R200, P6, R56, c[0x0][0x160], 0x1 ;  /* 0x0000580038c87a11 */ /* 0x000fe200078c08ff */
[----:B------:R-:W-:Y:S01]  /*1350*/  IMAD R63, R63, c[0x0][0x190], RZ ;  /* 0x000064003f3f7a24 */ /* 0x000fe200078e02ff */
[----:B------:R-:W-:Y:S01]  /*1360*/  LEA R198, P0, R57, c[0x0][0x168], 0x1 ;  /* 0x00005a0039c67a11 */ /* 0x000fe200078008ff */
[----:B------:R-:W-:Y:S01]  /*1370*/  IMAD R68, R68, c[0x0][0x190], RZ ;  /* 0x0000640044447a24 */ /* 0x000fe200078e02ff */
[----:B------:R-:W-:Y:S01]  /*1380*/  LOP3.LUT R2, R25, R2, RZ, 0x3c, !PT ;  /* 0x0000000219027212 */ /* 0x000fe200078e3cff */
[----:B------:R-:W-:Y:S01]  /*1390*/  IMAD.IADD R0, R24, 0x1, R27 ;  /* 0x0000000118007824 */ /* 0x000fe200078e021b */
        /* <DEDUP_REMOVED lines=28> */
[----:B------:R-:W-:Y:S01]  /*1560*/  LEA.HI.X.SX32 R201, R56, c[0x0][0x164], 0x1, P6 ;  /* 0x0000590038c97a11 */ /* 0x000fe200030f0eff */
[----:B------:R-:W-:Y:S01]  /*1570*/  IMAD R102, R37, c[0x0][0x188], RZ ;  /* 0x0000620025667a24 */ /* 0x000fe200078e02ff */
[----:B------:R-:W-:Y:S01]  /*1580*/  LEA.HI.X.SX32 R199, R57, c[0x0][0x16c], 0x1, P0 ;  /* 0x00005b0039c77a11 */ /* 0x000fe200000f0eff */
[----:B------:R-:W-:Y:S01]  /*1590*/  IMAD R103, R36, c[0x0][0x188], RZ ;  /* 0x0000620024677a24 */ /* 0x000fe200078e02ff */
[----:B------:R-:W-:Y:S01]  /*15a0*/  LOP3.LUT R152, R69, 0x30, R12, 0x78, !PT ;  /* 0x0000003045987812 */ /* 0x000fe200078e780c */
[----:B------:R-:W-:Y:S01]  /*15b0*/  IMAD R104, R35, c[0x0][0x188], RZ ;  /* 0x0000620023687a24 */ /* 0x000fe200078e02ff */
[----:B------:R-:W-:Y:S01]  /*15c0*/  LEA R196, P1, R58, c[0x0][0x168], 0x1 ;  /* 0x00005a003ac47a11 */ /* 0x000fe200078208ff */
        /* <DEDUP_REMOVED lines=13> */
[C---:B------:R-:W-:Y:S01]  /*16a0*/  LOP3.LUT R153, R2.reuse, 0x20, RZ, 0x3c, !PT ;  /* 0x0000002002997812 */ /* 0x040fe200078e3cff */
[----:B------:R-:W-:Y:S01]  /*16b0*/  IMAD R112, R27, c[0x0][0x188], RZ ;  /* 0x000062001b707a24 */ /* 0x000fe200078e02ff */
[----:B------:R-:W-:Y:S01]  /*16c0*/  LOP3.LUT R154, R2, 0x40, RZ, 0x3c, !PT ;  /* 0x00000040029a7812 */ /* 0x000fe200078e3cff */
[----:B------:R-:W-:Y:S01]  /*16d0*/  IMAD R113, R26, c[0x0][0x188], RZ ;  /* 0x000062001a717a24 */ /* 0x000fe200078e02ff */
[----:B------:R-:W-:Y:S01]  /*16e0*/  LOP3.LUT R155, R2, 0x60, RZ, 0x3c, !PT ;  /* 0x00000060029b7812 */ /* 0x000fe200078e3cff */
[----:B------:R-:W-:Y:S01]  /*16f0*/  IMAD R114, R25, c[0x0][0x188], RZ ;  /* 0x0000620019727a24 */ /* 0x000fe200078e02ff */
[----:B------:R-:W-:Y:S01]  /*1700*/  LOP3.LUT R156, R152, 0x40, RZ, 0x3c, !PT ;  /* 0x00000040989c7812 */ /* 0x000fe200078e3cff */
[----:B------:R-:W-:Y:S01]  /*1710*/  IMAD R115, R24, c[0x0][0x188], RZ ;  /* 0x0000620018737a24 */ /* 0x000fe200078e02ff */
[----:B------:R-:W-:Y:S01]  /*1720*/  LEA.HI.X.SX32 R197, R58, c[0x0][0x16c], 0x1, P1 ;  /* 0x00005b003ac57a11 */ /* 0x000fe200008f0eff */
        /* <DEDUP_REMOVED lines=12> */
[----:B------:R-:W-:-:S02]  /*17f0*/  IMAD R122, R17, c[0x0][0x188], RZ ;  /* 0x00006200117a7a24 */ /* 0x000fc400078e02ff */
[----:B------:R-:W-:Y:S02]  /*1800*/  IMAD R123, R16, c[0x0][0x188], RZ ;  /* 0x00006200107b7a24 */ /* 0x000fe400078e02ff */
[----:B------:R-:W-:Y:S02]  /*1810*/  IMAD R124, R15, c[0x0][0x188], RZ ;  /* 0x000062000f7c7a24 */ /* 0x000fe400078e02ff */
[----:B------:R-:W-:Y:S02]  /*1820*/  IMAD R125, R14, c[0x0][0x188], RZ ;  /* 0x000062000e7d7a24 */ /* 0x000fe400078e02ff */
[----:B------:R-:W-:Y:S02]  /*1830*/  IMAD R126, R157, c[0x0][0x188], RZ ;  /* 0x000062009d7e7a24 */ /* 0x000fe400078e02ff */
[----:B------:R-:W-:Y:S02]  /*1840*/  IMAD R127, R158, c[0x0][0x188], RZ ;  /* 0x000062009e7f7a24 */ /* 0x000fe400078e02ff */
        /* <DEDUP_REMOVED lines=8> */
[----:B------:R-:W-:-:S03]  /*18d0*/  IMAD R150, R181, c[0x0][0x188], RZ ;  /* 0x00006200b5967a24 */ /* 0x000fc600078e02ff */
.L_x_2:
[----:B------:R-:W-:Y:S01]  /*18e0*/  ISETP.GE.AND P1, PT, R181, UR4, PT ;  /* 0x00000004b5007c0c */ /* 0x000fe2000bf26270 */
[----:B------:R-:W-:Y:S01]  /*18f0*/  IMAD.WIDE R68, R150, 0x2, R200 ;  /* 0x0000000296447825 */ /* 0x000fe200078e02c8 */
[----:B------:R-:W-:Y:S02]  /*1900*/  ISETP.GE.AND P0, PT, R182, UR4, PT ;  /* 0x00000004b6007c0c */ /* 0x000fe4000bf06270 */
[----:B------:R-:W-:Y:S01]  /*1910*/  PRMT R60, RZ, 0x7610, R60 ;  /* 0x00007610ff3c7816 */ /* 0x000fe2000000003c */
[----:B------:R-:W-:Y:S01]  /*1920*/  IMAD.WIDE R56, R53, 0x2, R200 ;  /* 0x0000000235387825 */ /* 0x000fe200078e02c8 */
[----:B------:R-:W-:Y:S02]  /*1930*/  ISETP.GE.AND P2, PT, R178, UR4, PT ;  /* 0x00000004b2007c0c */ /* 0x000fe4000bf46270 */
[----:B------:R-:W-:Y:S01]  /*1940*/  PRMT R249, RZ, 0x7610, R249 ;  /* 0x00007610fff97816 */ /* 0x000fe200000000f9 */
[----:B------:R-:W-:Y:S01]  /*1950*/  IMAD.WIDE R72, R147, 0x2, R200 ;  /* 0x0000000293487825 */ /* 0x000fe200078e02c8 */
[----:B------:R-:W-:-:S03]  /*1960*/  PRMT R247, RZ, 0x7610, R247 ;  /* 0x00007610fff77816 */ /* 0x000fc600000000f7 */
[----:B------:R0:W2:Y:S01]  /*1970*/  @!P1 LDG.E.U16 R60, [R68.64] ;  /* 0x00000006443c9981 */ /* 0x0000a2000c1e1500 */
[----:B------:R-:W-:Y:S02]  /*1980*/  ISETP.GE.AND P1, PT, R179, UR4, PT ;  /* 0x00000004b3007c0c */ /* 0x000fe4000bf26270 */
[----:B------:R-:W-:Y:S01]  /*1990*/  ISETP.GE.AND P4, PT, R176, UR4, PT ;  /* 0x00000004b0007c0c */ /* 0x000fe2000bf86270 */
[----:B------:R1:W3:Y:S01]  /*19a0*/  @!P0 LDG.E.U16 R249, [R56.64] ;  /* 0x0000000638f98981 */ /* 0x0002e2000c1e1500 */
[----:B------:R-:W-:Y:S01]  /*19b0*/  ISETP.GE.AND P0, PT, R180, UR4, PT ;  /* 0x00000004b4007c0c */ /* 0x000fe2000bf06270 */
[----:B------:R-:W-:Y:S01]  /*19c0*/  IMAD.WIDE R70, R148, 0x2, R200 ;  /* 0x0000000294467825 */ /* 0x000fe200078e02c8 */
[----:B------:R-:W-:Y:S01]  /*19d0*/  PRMT R58, RZ, 0x7610, R58 ;  /* 0x00007610ff3a7816 */ /* 0x000fe2000000003a */
[----:B------:R4:W5:Y:S01]  /*19e0*/  @!P2 LDG.E.U16 R247, [R72.64] ;  /* 0x0000000648f7a981 */ /* 0x000962000c1e1500 */
[----:B------:R-:W-:Y:S02]  /*19f0*/  ISETP.GE.AND P3, PT, R177, UR4, PT ;  /* 0x00000004b1007c0c */ /* 0x000fe4000bf66270 */
[----:B------:R-:W-:Y:S01]  /*1a00*/  ISETP.GE.AND P2, PT, R173, UR4, PT ;  /* 0x00000004ad007c0c */ /* 0x000fe2000bf46270 */
[----:B------:R-:W-:Y:S01]  /*1a10*/  IMAD.WIDE R76, R145, 0x2, R200 ;  /* 0x00000002914c7825 */ /* 0x000fe200078e02c8 */
[----:B------:R-:W-:Y:S01]  /*1a20*/  PRMT R59, RZ, 0x7610, R59 ;  /* 0x00007610ff3b7816 */ /* 0x000fe2000000003b */
[----:B------:R0:W2:Y:S01]  /*1a30*/  @!P1 LDG.E.U16 R58, [R70.64] ;  /* 0x00000006463a9981 */ /* 0x0000a2000c1e1500 */
[----:B------:R-:W-:Y:S01]  /*1a40*/  PRMT R61, RZ, 0x7610, R61 ;  /* 0x00007610ff3d7816 */ /* 0x000fe2000000003d */
[----:B-1----:R-:W-:Y:S01]  /*1a50*/  IMAD.WIDE R56, R149, 0x2, R200 ;  /* 0x0000000295387825 */ /* 0x002fe200078e02c8 */
[----:B------:R-:W-:-:S02]  /*1a60*/  ISETP.GE.AND P1, PT, R174, UR4, PT ;  /* 0x00000004ae007c0c */ /* 0x000fc4000bf26270 */
[----:B------:R-:W-:Y:S01]  /*1a70*/  PRMT R62, RZ, 0x7610, R62 ;  /* 0x00007610ff3e7816 */ /* 0x000fe2000000003e */
[----:B------:R-:W-:Y:S01]  /*1a80*/  IMAD.WIDE R74, R146, 0x2, R200 ;  /* 0x00000002924a7825 */ /* 0x000fe200078e02c8 */
[----:B------:R1:W2:Y:S01]  /*1a90*/  @!P0 LDG.E.U16 R59, [R56.64] ;  /* 0x00000006383b8981 */ /* 0x0002a2000c1e1500 */
[----:B------:R-:W-:Y:S02]  /*1aa0*/  ISETP.GE.AND P0, PT, R175, UR4, PT ;  /* 0x00000004af007c0c */ /* 0x000fe4000bf06270 */
[----:B0-----:R-:W-:Y:S01]  /*1ab0*/  PRMT R70, RZ, 0x7610, R70 ;  /* 0x00007610ff467816 */ /* 0x001fe20000000046 */
[----:B------:R0:W2:Y:S01]  /*1ac0*/  @!P4 LDG.E.U16 R61, [R76.64] ;  /* 0x000000064c3dc981 */ /* 0x0000a2000c1e1500 */
[----:B------:R-:W-:Y:S01]  /*1ad0*/  ISETP.GE.AND P4, PT, R171, UR4, PT ;  /* 0x00000004ab007c0c */ /* 0x000fe2000bf86270 */
[----:B------:R-:W-:Y:S01]  /*1ae0*/  IMAD.WIDE R78, R142, 0x2, R200 ;  /* 0x000000028e4e7825 */ /* 0x000fe200078e02c8 */
[----:B------:R-:W-:Y:S01]  /*1af0*/  PRMT R63, RZ, 0x7610, R63 ;  /* 0x00007610ff3f7816 */ /* 0x000fe2000000003f */
[----:B------:R1:W2:Y:S01]  /*1b00*/  @!P3 LDG.E.U16 R62, [R74.64] ;  /* 0x000000064a3eb981 */ /* 0x0002a2000c1e1500 */
[----:B------:R-:W-:-:S03]  /*1b10*/  ISETP.GE.AND P3, PT, R172, UR4, PT ;  /* 0x00000004ac007c0c */ /* 0x000fc6000bf66270 */
[----:B------:R1:W2:Y:S01]  /*1b20*/  @!P2 LDG.E.U16 R70, [R78.64] ;  /* 0x000000064e46a981 */ /* 0x0002a2000c1e1500 */
[----:B------:R-:W-:Y:S01]  /*1b30*/  ISETP.GE.AND P2, PT, R168, UR4, PT ;  /* 0x00000004a8007c0c */ /* 0x000fe2000bf46270 */
[----:B0-----:R-:W-:Y:S01]  /*1b40*/  IMAD.WIDE R76, R143, 0x2, R200 ;  /* 0x000000028f4c7825 */ /* 0x001fe200078e02c8 */
[----:B------:R-:W-:Y:S02]  /*1b50*/  PRMT R68, RZ, 0x7610, R68 ;  /* 0x00007610ff447816 */ /* 0x000fe40000000044 */
[----:B----4-:R-:W-:Y:S01]  /*1b60*/  PRMT R72, RZ, 0x7610, R72 ;  /* 0x00007610ff487816 */ /* 0x010fe20000000048 */
[--C-:B-1----:R-:W-:Y:S01]  /*1b70*/  IMAD.WIDE R56, R144, 0x2, R200.reuse ;  /* 0x0000000290387825 */ /* 0x102fe200078e02c8 */
[----:B------:R0:W4:Y:S03]  /*1b80*/  @!P1 LDG.E.U16 R63, [R76.64] ;  /* 0x000000064c3f9981 */ /* 0x000126000c1e1500 */
[----:B------:R-:W-:Y:S01]  /*1b90*/  IMAD.WIDE R86, R140, 0x2, R200 ;  /* 0x000000028c567825 */ /* 0x000fe200078e02c8 */
[----:B------:R-:W-:Y:S01]  /*1ba0*/  ISETP.GE.AND P1, PT, R169, UR4, PT ;  /* 0x00000004a9007c0c */ /* 0x000fe2000bf26270 */
[----:B------:R1:W2:Y:S01]  /*1bb0*/  @!P0 LDG.E.U16 R68, [R56.64] ;  /* 0x0000000638448981 */ /* 0x0002a2000c1e1500 */
[----:B------:R-:W-:Y:S01]  /*1bc0*/  PRMT R69, RZ, 0x7610, R69 ;  /* 0x00007610ff457816 */ /* 0x000fe20000000045 */
[----:B------:R-:W-:Y:S01]  /*1bd0*/  IMAD.WIDE R84, R141, 0x2, R200 ;  /* 0x000000028d547825 */ /* 0x000fe200078e02c8 */
[----:B------:R-:W-:Y:S01]  /*1be0*/  PRMT R73, RZ, 0x7610, R73 ;  /* 0x00007610ff497816 */ /* 0x000fe20000000049 */
[----:B------:R0:W2:Y:S01]  /*1bf0*/  @!P4 LDG.E.U16 R72, [R86.64] ;  /* 0x000000065648c981 */ /* 0x0000a2000c1e1500 */
[----:B------:R-:W-:-:S02]  /*1c00*/  ISETP.GE.AND P0, PT, R170, UR4, PT ;  /* 0x00000004aa007c0c */ /* 0x000fc4000bf06270 */
[----:B------:R-:W-:Y:S01]  /*1c10*/  ISETP.GE.AND P4, PT, R166, UR4, PT ;  /* 0x00000004a6007c0c */ /* 0x000fe2000bf86270 */
[----:B------:R1:W2:Y:S01]  /*1c20*/  @!P3 LDG.E.U16 R69, [R84.64] ;  /* 0x000000065445b981 */ /* 0x0002a2000c1e1500 */
[----:B------:R-:W-:Y:S01]  /*1c30*/  PRMT R74, RZ, 0x7610, R74 ;  /* 0x00007610ff4a7816 */ /* 0x000fe2000000004a */
[----:B0-----:R-:W-:Y:S01]  /*1c40*/  IMAD.WIDE R86, R137, 0x2, R200 ;  /* 0x0000000289567825 */ /* 0x001fe200078e02c8 */
[----:B------:R-:W-:Y:S02]  /*1c50*/  ISETP.GE.AND P3, PT, R167, UR4, PT ;  /* 0x00000004a7007c0c */ /* 0x000fe4000bf66270 */
[----:B------:R-:W-:Y:S01]  /*1c60*/  PRMT R71, RZ, 0x7610, R71 ;  /* 0x00007610ff477816 */ /* 0x000fe20000000047 */
[----:B-1----:R-:W-:Y:S01]  /*1c70*/  IMAD.WIDE R84, R138, 0x2, R200 ;  /* 0x000000028a547825 */ /* 0x002fe200078e02c8 */
[----:B------:R0:W2:Y:S01]  /*1c80*/  @!P2 LDG.E.U16 R73, [R86.64] ;  /* 0x000000065649a981 */ /* 0x0000a2000c1e1500 */
[----:B------:R-:W-:Y:S02]  /*1c90*/  ISETP.GE.AND P2, PT, R163, UR4, PT ;  /* 0x00000004a3007c0c */ /* 0x000fe4000bf46270 */
[----:B------:R-:W-:Y:S01]  /*1ca0*/  PRMT R75, RZ, 0x7610, R75 ;  /* 0x00007610ff4b7816 */ /* 0x000fe2000000004b */
[--C-:B------:R-:W-:Y:S01]  /*1cb0*/  IMAD.WIDE R56, R139, 0x2, R200.reuse ;  /* 0x000000028b387825 */ /* 0x100fe200078e02c8 */
[----:B------:R1:W2:Y:S03]  /*1cc0*/  @!P1 LDG.E.U16 R74, [R84.64] ;  /* 0x00000006544a9981 */ /* 0x0002a6000c1e1500 */
[----:B------:R-:W-:Y:S01]  /*1cd0*/  IMAD.WIDE R186, R135, 0x2, R200 ;  /* 0x0000000287ba7825 */ /* 0x000fe200078e02c8 */
[----:B------:R-:W-:Y:S01]  /*1ce0*/  ISETP.GE.AND P1, PT, R164, UR4, PT ;  /* 0x00000004a4007c0c */ /* 0x000fe2000bf26270 */
[----:B------:R0:W2:Y:S01]  /*1cf0*/  @!P0 LDG.E.U16 R71, [R56.64] ;  /* 0x0000000638478981 */ /* 0x0000a2000c1e1500 */
[----:B------:R-:W-:Y:S01]  /*1d00*/  PRMT R76, RZ, 0x7610, R76 ;  /* 0x00007610ff4c7816 */ /* 0x000fe2000000004c */
[----:B------:R-:W-:Y:S01]  /*1d10*/  IMAD.WIDE R184, R136, 0x2, R200 ;  /* 0x0000000288b87825 */ /* 0x000fe200078e02c8 */
[----:B------:R-:W-:Y:S01]  /*1d20*/  ISETP.GE.AND P0, PT, R165, UR4, PT ;  /* 0x00000004a5007c0c */ /* 0x000fe2000bf06270 */
[----:B------:R0:W2:Y:S01]  /*1d30*/  @!P4 LDG.E.U16 R75, [R186.64] ;  /* 0x00000006ba4bc981 */ /* 0x0000a2000c1e1500 */
[----:B-1----:R-:W-:-:S02]  /*1d40*/  PRMT R84, RZ, 0x7610, R84 ;  /* 0x00007610ff547816 */ /* 0x002fc40000000054 */
[----:B------:R-:W-:Y:S01]  /*1d50*/  PRMT R77, RZ, 0x7610, R77 ;  /* 0x00007610ff4d7816 */ /* 0x000fe2000000004d */
[----:B------:R1:W2:Y:S01]  /*1d60*/  @!P3 LDG.E.U16 R76, [R184.64] ;  /* 0x00000006b84cb981 */ /* 0x0002a2000c1e1500 */
[----:B0-----:R-:W-:Y:S01]  /*1d70*/  IMAD.WIDE R186, R132, 0x2, R200 ;  /* 0x0000000284ba7825 */ /* 0x001fe200078e02c8 */
[----:B------:R-:W-:-:S03]  /*1d80*/  PRMT R78, RZ, 0x7610, R78 ;  /* 0x00007610ff4e7816 */ /* 0x000fc6000000004e */
[--C-:B-1----:R-:W-:Y:S01]  /*1d90*/  IMAD.WIDE R184, R133, 0x2, R200.reuse ;  /* 0x0000000285b87825 */ /* 0x102fe200078e02c8 */
[----:B------:R0:W2:Y:S01]  /*1da0*/  @!P2 LDG.E.U16 R84, [R186.64] ;  /* 0x00000006ba54a981 */ /* 0x0000a2000c1e1500 */
[----:B------:R-:W-:Y:S02]  /*1db0*/  ISETP.GE.AND P2, PT, R160, UR4, PT ;  /* 0x00000004a0007c0c */ /* 0x000fe4000bf46270 */
[----:B------:R-:W-:Y:S01]  /*1dc0*/  IMAD.WIDE R56, R134, 0x2, R200 ;  /* 0x0000000286387825 */ /* 0x000fe200078e02c8 */
[----:B------:R1:W2:Y:S01]  /*1dd0*/  @!P1 LDG.E.U16 R77, [R184.64] ;  /* 0x00000006b84d9981 */ /* 0x0002a2000c1e1500 */
[----:B------:R-:W-:Y:S02]  /*1de0*/  ISETP.GE.AND P1, PT, R14, UR4, PT ;  /* 0x000000040e007c0c */ /* 0x000fe4000bf26270 */
[----:B------:R-:W-:Y:S01]  /*1df0*/  ISETP.GE.AND P3, PT, R162, UR4, PT ;  /* 0x00000004a2007c0c */ /* 0x000fe2000bf66270 */
[----:B------:R0:W2:Y:S01]  /*1e00*/  @!P0 LDG.E.U16 R78, [R56.64] ;  /* 0x00000006384e8981 */ /* 0x0000a2000c1e1500 */
[----:B------:R-:W-:-:S02]  /*1e10*/  ISETP.GE.AND P4, PT, R161, UR4, PT ;  /* 0x00000004a1007c0c */ /* 0x000fc4000bf86270 */
[----:B------:R-:W-:Y:S01]  /*1e20*/  PRMT R85, RZ, 0x7610, R85 ;  /* 0x00007610ff557816 */ /* 0x000fe20000000055 */
[----:B------:R-:W-:Y:S01]  /*1e30*/  IMAD.WIDE R210, R125, 0x2, R200 ;  /* 0x000000027dd27825 */ /* 0x000fe200078e02c8 */
[----:B------:R-:W-:-:S03]  /*1e40*/  PRMT R203, RZ, 0x7610, R203 ;  /* 0x00007610ffcb7816 */ /* 0x000fc600000000cb */
[----:B0-----:R-:W-:Y:S01]  /*1e50*/  IMAD.WIDE R56, R129, 0x2, R200 ;  /* 0x0000000281387825 */ /* 0x001fe200078e02c8 */
[----:B------:R-:W-:Y:S02]  /*1e60*/  PRMT R79, RZ, 0x7610, R79 ;  /* 0x00007610ff4f7816 */ /* 0x000fe4000000004f */
[----:B------:R0:W2:Y:S01]  /*1e70*/  @!P1 LDG.E.U16 R203, [R210.64] ;  /* 0x00000006d2cb9981 */ /* 0x0000a2000c1e1500 */
[----:B------:R-:W-:Y:S01]  /*1e80*/  PRMT R86, RZ, 0x7610, R86 ;  /* 0x00007610ff567816 */ /* 0x000fe20000000056 */
[--C-:B------:R-:W-:Y:S01]  /*1e90*/  IMAD.WIDE R206, R131, 0x2, R200.reuse ;  /* 0x0000000283ce7825 */ /* 0x100fe200078e02c8 */
[----:B------:R-:W-:Y:S01]  /*1ea0*/  ISETP.GE.AND P0, PT, R15, UR4, PT ;  /* 0x000000040f007c0c */ /* 0x000fe2000bf06270 */
[----:B------:R0:W2:Y:S01]  /*1eb0*/  @!P2 LDG.E.U16 R85, [R56.64] ;  /* 0x000000063855a981 */ /* 0x0000a2000c1e1500 */
[----:B------:R-:W-:Y:S01]  /*1ec0*/  ISETP.GE.AND P2, PT, R16, UR4, PT ;  /* 0x0000000410007c0c */ /* 0x000fe2000bf46270 */
[----:B------:R-:W-:Y:S01]  /*1ed0*/  IMAD.WIDE R208, R130, 0x2, R200 ;  /* 0x0000000282d07825 */ /* 0x000fe200078e02c8 */
[----:B------:R-:W-:Y:S01]  /*1ee0*/  ISETP.GE.AND P1, PT, R18, UR4, PT ;  /* 0x0000000412007c0c */ /* 0x000fe2000bf26270 */
[----:B------:R1:W2:Y:S01]  /*1ef0*/  @!P3 LDG.E.U16 R79, [R206.64] ;  /* 0x00000006ce4fb981 */ /* 0x0002a2000c1e1500 */
[----:B------:R-:W-:Y:S01]  /*1f00*/  PRMT R205, RZ, 0x7610, R205 ;  /* 0x00007610ffcd7816 */ /* 0x000fe200000000cd */
[----:B------:R-:W-:-:S02]  /*1f10*/  IMAD.WIDE R212, R124, 0x2, R200 ;  /* 0x000000027cd47825 */ /* 0x000fc400078e02c8 */
[----:B------:R1:W2:Y:S01]  /*1f20*/  @!P4 LDG.E.U16 R86, [R208.64] ;  /* 0x00000006d056c981 */ /* 0x0002a2000c1e1500 */
[----:B------:R-:W-:Y:S01]  /*1f30*/  ISETP.GE.AND P4, PT, R158, UR4, PT ;  /* 0x000000049e007c0c */ /* 0x000fe2000bf86270 */
[----:B0-----:R-:W-:Y:S01]  /*1f40*/  IMAD.WIDE R56, R123, 0x2, R200 ;  /* 0x000000027b387825 */ /* 0x001fe200078e02c8 */
[----:B------:R-:W-:Y:S02]  /*1f50*/  ISETP.GE.AND P3, PT, R159, UR4, PT ;  /* 0x000000049f007c0c */ /* 0x000fe4000bf66270 */
[----:B-1----:R-:W-:Y:S02]  /*1f60*/  PRMT R206, RZ, 0x7610, R206 ;  /* 0x00007610ffce7816 */ /* 0x002fe400000000ce */
[----:B------:R0:W2:Y:S01]  /*1f70*/  @!P2 LDG.E.U16 R205, [R56.64] ;  /* 0x0000000638cda981 */ /* 0x0000a2000c1e1500 */
[----:B------:R-:W-:Y:S01]  /*1f80*/  PRMT R207, RZ, 0x7610, R207 ;  /* 0x00007610ffcf7816 */ /* 0x000fe200000000cf */
[----:B------:R-:W-:Y:S01]  /*1f90*/  IMAD.WIDE R214, R121, 0x2, R200 ;  /* 0x0000000279d67825 */ /* 0x000fe200078e02c8 */
[----:B------:R-:W-:Y:S01]  /*1fa0*/  ISETP.GE.AND P5, PT, R157, UR4, PT ;  /* 0x000000049d007c0c */ /* 0x000fe2000bfa6270 */
[----:B------:R1:W2:Y:S01]  /*1fb0*/  @!P0 LDG.E.U16 R206, [R212.64] ;  /* 0x00000006d4ce8981 */ /* 0x0002a2000c1e1500 */
[----:B------:R-:W-:Y:S01]  /*1fc0*/  PRMT R87, RZ, 0x7610, R87 ;  /* 0x00007610ff577816 */ /* 0x000fe20000000057 */
[--C-:B------:R-:W-:Y:S01]  /*1fd0*/  IMAD.WIDE R186, R127, 0x2, R200.reuse ;  /* 0x000000027fba7825 */ /* 0x100fe200078e02c8 */
[----:B------:R-:W-:Y:S01]  /*1fe0*/  ISETP.GE.AND P0, PT, R19, UR4, PT ;  /* 0x0000000413007c0c */ /* 0x000fe2000bf06270 */
[----:B------:R0:W2:Y:S01]  /*1ff0*/  @!P1 LDG.E.U16 R207, [R214.64] ;  /* 0x00000006d6cf9981 */ /* 0x0000a2000c1e1500 */
[----:B------:R-:W-:Y:S01]  /*2000*/  ISETP.GE.AND P2, PT, R21, UR4, PT ;  /* 0x0000000415007c0c */ /* 0x000fe2000bf46270 */
[----:B------:R-:W-:Y:S01]  /*2010*/  IMAD.WIDE R184, R128, 0x2, R200 ;  /* 0x0000000280b87825 */ /* 0x000fe200078e02c8 */
[----:B------:R-:W-:Y:S01]  /*2020*/  PRMT R202, RZ, 0x7610, R202 ;  /* 0x00007610ffca7816 */ /* 0x000fe200000000ca */
[----:B------:R0:W2:Y:S01]  /*2030*/  @!P4 LDG.E.U16 R87, [R186.64] ;  /* 0x00000006ba57c981 */ /* 0x0000a2000c1e1500 */
[----:B------:R-:W-:Y:S01]  /*2040*/  ISETP.GE.AND P1, PT, R22, UR4, PT ;  /* 0x0000000416007c0c */ /* 0x000fe2000bf26270 */
[----:B------:R-:W-:Y:S01]  /*2050*/  IMAD.WIDE R208, R126, 0x2, R200 ;  /* 0x000000027ed07825 */ /* 0x000fe200078e02c8 */
[----:B------:R-:W-:-:S02]  /*2060*/  PRMT R204, RZ, 0x7610, R204 ;  /* 0x00007610ffcc7816 */ /* 0x000fc400000000cc */
[----:B------:R0:W2:Y:S01]  /*2070*/  @!P3 LDG.E.U16 R202, [R184.64] ;  /* 0x00000006b8cab981 */ /* 0x0000a2000c1e1500 */
[----:B------:R-:W-:Y:S01]  /*2080*/  ISETP.GE.AND P4, PT, R20, UR4, PT ;  /* 0x0000000414007c0c */ /* 0x000fe2000bf86270 */
[----:B------:R-:W-:Y:S01]  /*2090*/  IMAD.WIDE R218, R118, 0x2, R200 ;  /* 0x0000000276da7825 */ /* 0x000fe200078e02c8 */
[----:B------:R-:W-:Y:S01]  /*20a0*/  PRMT R210, RZ, 0x7610, R210 ;  /* 0x00007610ffd27816 */ /* 0x000fe200000000d2 */
[----:B------:R0:W2:Y:S01]  /*20b0*/  @!P5 LDG.E.U16 R204, [R208.64] ;  /* 0x00000006d0ccd981 */ /* 0x0000a2000c1e1500 */
[----:B-1----:R-:W-:Y:S01]  /*20c0*/  PRMT R212, RZ, 0x7610, R212 ;  /* 0x00007610ffd47816 */ /* 0x002fe200000000d4 */
[----:B0-----:R-:W-:Y:S01]  /*20d0*/  IMAD.WIDE R186, R120, 0x2, R200 ;  /* 0x0000000278ba7825 */ /* 0x001fe200078e02c8 */
[----:B------:R-:W-:Y:S02]  /*20e0*/  ISETP.GE.AND P3, PT, R17, UR4, PT ;  /* 0x0000000411007c0c */ /* 0x000fe4000bf66270 */
[----:B------:R-:W-:Y:S01]  /*20f0*/  PRMT R211, RZ, 0x7610, R211 ;  /* 0x00007610ffd37816 */ /* 0x000fe200000000d3 */
[----:B------:R-:W-:Y:S01]  /*2100*/  IMAD.WIDE R56, R117, 0x2, R200 ;  /* 0x0000000275387825 */ /* 0x000fe200078e02c8 */
[----:B------:R0:W2:Y:S01]  /*2110*/  @!P0 LDG.E.U16 R210, [R186.64] ;  /* 0x00000006bad28981 */ /* 0x0000a2000c1e1500 */
[----:B------:R-:W-:-:S02]  /*2120*/  ISETP.GE.AND P0, PT, R23, UR4, PT ;  /* 0x0000000417007c0c */ /* 0x000fc4000bf06270 */
[----:B------:R-:W-:Y:S01]  /*2130*/  PRMT R209, RZ, 0x7610, R209 ;  /* 0x00007610ffd17816 */ /* 0x000fe200000000d1 */
[----:B------:R1:W2:Y:S01]  /*2140*/  @!P2 LDG.E.U16 R212, [R218.64] ;  /* 0x00000006dad4a981 */ /* 0x0002a2000c1e1500 */
[----:B------:R-:W-:Y:S01]  /*2150*/  ISETP.GE.AND P2, PT, R25, UR4, PT ;  /* 0x0000000419007c0c */ /* 0x000fe2000bf46270 */
[----:B------:R-:W-:Y:S01]  /*2160*/  IMAD.WIDE R216, R119, 0x2, R200 ;  /* 0x0000000277d87825 */ /* 0x000fe200078e02c8 */
[----:B------:R-:W-:Y:S01]  /*2170*/  PRMT R208, RZ, 0x7610, R208 ;  /* 0x00007610ffd07816 */ /* 0x000fe200000000d0 */
[----:B------:R0:W2:Y:S02]  /*2180*/  @!P1 LDG.E.U16 R211, [R56.64] ;  /* 0x0000000638d39981 */ /* 0x0000a4000c1e1500 */
[----:B------:R-:W-:Y:S01]  /*2190*/  IMAD.WIDE R184, R122, 0x2, R200 ;  /* 0x000000027ab87825 */ /* 0x000fe200078e02c8 */
[----:B------:R-:W-:Y:S01]  /*21a0*/  ISETP.GE.AND P1, PT, R27, UR4, PT ;  /* 0x000000041b007c0c */ /* 0x000fe2000bf26270 */
[----:B------:R0:W2:Y:S01]  /*21b0*/  @!P4 LDG.E.U16 R209, [R216.64] ;  /* 0x00000006d8d1c981 */ /* 0x0000a2000c1e1500 */
[----:B------:R-:W-:Y:S01]  /*21c0*/  PRMT R214, RZ, 0x7610, R214 ;  /* 0x00007610ffd67816 */ /* 0x000fe200000000d6 */
[----:B------:R-:W-:-:S02]  /*21d0*/  IMAD.WIDE R222, R114, 0x2, R200 ;  /* 0x0000000272de7825 */ /* 0x000fc400078e02c8 */
[----:B------:R1:W2:Y:S01]  /*21e0*/  @!P3 LDG.E.U16 R208, [R184.64] ;  /* 0x00000006b8d0b981 */ /* 0x0002a2000c1e1500 */
[----:B------:R-:W-:Y:S02]  /*21f0*/  ISETP.GE.AND P3, PT, R24, UR4, PT ;  /* 0x0000000418007c0c */ /* 0x000fe4000bf66270 */
[----:B0-----:R-:W-:Y:S01]  /*2200*/  PRMT R216, RZ, 0x7610, R216 ;  /* 0x00007610ffd87816 */ /* 0x001fe200000000d8 */
[----:B-1----:R-:W-:Y:S01]  /*2210*/  IMAD.WIDE R184, R116, 0x2, R200 ;  /* 0x0000000274b87825 */ /* 0x002fe200078e02c8 */
[----:B------:R-:W-:-:S04]  /*2220*/  PRMT R218, RZ, 0x7610, R218 ;  /* 0x00007610ffda7816 */ /* 0x000fc800000000da */
[----:B------:R0:W2:Y:S01]  /*2230*/  @!P2 LDG.E.U16 R216, [R222.64] ;  /* 0x00000006ded8a981 */ /* 0x0000a2000c1e1500 */
[----:B------:R-:W-:-:S03]  /*2240*/  ISETP.GE.AND P2, PT, R28, UR4, PT ;  /* 0x000000041c007c0c */ /* 0x000fc6000bf46270 */
[----:B------:R1:W2:Y:S01]  /*2250*/  @!P0 LDG.E.U16 R214, [R184.64] ;  /* 0x00000006b8d68981 */ /* 0x0002a2000c1e1500 */
[----:B------:R-:W-:Y:S01]  /*2260*/  PRMT R213, RZ, 0x7610, R213 ;  /* 0x00007610ffd57816 */ /* 0x000fe200000000d5 */
[----:B------:R-:W-:Y:S01]  /*2270*/  IMAD.WIDE R186, R115, 0x2, R200 ;  /* 0x0000000273ba7825 */ /* 0x000fe200078e02c8 */
[----:B------:R-:W-:Y:S02]  /*2280*/  ISETP.GE.AND P0, PT, R26, UR4, PT ;  /* 0x000000041a007c0c */ /* 0x000fe4000bf06270 */
[----:B------:R-:W-:Y:S02]  /*2290*/  PRMT R217, RZ, 0x7610, R217 ;  /* 0x00007610ffd97816 */ /* 0x000fe400000000d9 */
[----:B------:R0:W2:Y:S01]  /*22a0*/  @!P3 LDG.E.U16 R213, [R186.64] ;  /* 0x00000006bad5b981 */ /* 0x0000a2000c1e1500 */
[----:B-1----:R-:W-:-:S05]  /*22b0*/  IMAD.WIDE R184, R112, 0x2, R200 ;  /* 0x0000000270b87825 */ /* 0x002fca00078e02c8 */
[----:B------:R1:W2:Y:S01]  /*22c0*/  @!P1 LDG.E.U16 R218, [R184.64] ;  /* 0x00000006b8da9981 */ /* 0x0002a2000c1e1500 */
[----:B------:R-:W-:Y:S01]  /*22d0*/  ISETP.GE.AND P1, PT, R30, UR4, PT ;  /* 0x000000041e007c0c */ /* 0x000fe2000bf26270 */
[----:B0-----:R-:W-:Y:S01]  /*22e0*/  IMAD.WIDE R186, R111, 0x2, R200 ;  /* 0x000000026fba7825 */ /* 0x001fe200078e02c8 */
[----:B------:R-:W-:Y:S02]  /*22f0*/  PRMT R215, RZ, 0x7610, R215 ;  /* 0x00007610ffd77816 */ /* 0x000fe400000000d7 */
[----:B------:R-:W-:Y:S01]  /*2300*/  PRMT R219, RZ, 0x7610, R219 ;  /* 0x00007610ffdb7816 */ /* 0x000fe200000000db */
[--C-:B------:R-:W-:Y:S01]  /*2310*/  IMAD.WIDE R56, R113, 0x2, R200.reuse ;  /* 0x0000000271387825 */ /* 0x100fe200078e02c8 */
[----:B------:R0:W2:Y:S01]  /*2320*/  @!P2 LDG.E.U16 R217, [R186.64] ;  /* 0x00000006bad9a981 */ /* 0x0000a2000c1e1500 */
[----:B------:R-:W-:Y:S02]  /*2330*/  ISETP.GE.AND P2, PT, R31, UR4, PT ;  /* 0x000000041f007c0c */ /* 0x000fe4000bf46270 */
[----:B------:R-:W-:Y:S01]  /*2340*/  IMAD.WIDE R226, R109, 0x2, R200 ;  /* 0x000000026de27825 */ /* 0x000fe200078e02c8 */
[----:B------:R0:W2:Y:S01]  /*2350*/  @!P0 LDG.E.U16 R215, [R56.64] ;  /* 0x0000000638d78981 */ /* 0x0000a2000c1e1500 */
[----:B------:R-:W-:-:S02]  /*2360*/  ISETP.GE.AND P3, PT, R29, UR4, PT ;  /* 0x000000041d007c0c */ /* 0x000fc4000bf66270 */
[----:B------:R-:W-:Y:S01]  /*2370*/  ISETP.GE.AND P0, PT, R34, UR4, PT ;  /* 0x0000000422007c0c */ /* 0x000fe2000bf06270 */
[----:B------:R1:W2:Y:S01]  /*2380*/  @!P1 LDG.E.U16 R219, [R226.64] ;  /* 0x00000006e2db9981 */ /* 0x0002a2000c1e1500 */
[----:B------:R-:W-:Y:S02]  /*2390*/  ISETP.GE.AND P1, PT, R35, UR4, PT ;  /* 0x0000000423007c0c */ /* 0x000fe4000bf26270 */
[----:B------:R-:W-:Y:S01]  /*23a0*/  PRMT R222, RZ, 0x7610, R222 ;  /* 0x00007610ffde7816 */ /* 0x000fe200000000de */
[----:B0-----:R-:W-:Y:S01]  /*23b0*/  IMAD.WIDE R56, R108, 0x2, R200 ;  /* 0x000000026c387825 */ /* 0x001fe200078e02c8 */
[----:B------:R-:W-:Y:S02]  /*23c0*/  PRMT R220, RZ, 0x7610, R220 ;  /* 0x00007610ffdc7816 */ /* 0x000fe400000000dc */
[----:B------:R-:W-:Y:S01]  /*23d0*/  ISETP.GE.AND P4, PT, R33, UR4, PT ;  /* 0x0000000421007c0c */ /* 0x000fe2000bf86270 */
[----:B------:R-:W-:Y:S01]  /*23e0*/  IMAD.WIDE R224, R110, 0x2, R200 ;  /* 0x000000026ee07825 */ /* 0x000fe200078e02c8 */
[----:B------:R0:W2:Y:S01]  /*23f0*/  @!P2 LDG.E.U16 R222, [R56.64] ;  /* 0x0000000638dea981 */ /* 0x0000a2000c1e1500 */
[----:B------:R-:W-:-:S02]  /*2400*/  PRMT R223, RZ, 0x7610, R223 ;  /* 0x00007610ffdf7816 */ /* 0x000fc400000000df */
[----:B-1----:R-:W-:Y:S01]  /*2410*/  PRMT R226, RZ, 0x7610, R226 ;  /* 0x00007610ffe27816 */ /* 0x002fe200000000e2 */
[--C-:B------:R-:W-:Y:S01]  /*2420*/  IMAD.WIDE R230, R105, 0x2, R200.reuse ;  /* 0x0000000269e67825 */ /* 0x100fe200078e02c8 */
[----:B------:R1:W2:Y:S03]  /*2430*/  @!P3 LDG.E.U16 R220, [R224.64] ;  /* 0x00000006e0dcb981 */ /* 0x0002a6000c1e1500 */
[----:B0-----:R-:W-:Y:S01]  /*2440*/  IMAD.WIDE R56, R104, 0x2, R200 ;  /* 0x0000000268387825 */ /* 0x001fe200078e02c8 */
[----:B------:R0:W2:Y:S01]  /*2450*/  @!P0 LDG.E.U16 R223, [R230.64] ;  /* 0x00000006e6df8981 */ /* 0x0000a2000c1e1500 */
[----:B------:R-:W-:-:S03]  /*2460*/  ISETP.GE.AND P0, PT, R38, UR4, PT ;  /* 0x0000000426007c0c */ /* 0x000fc6000bf06270 */
[----:B------:R0:W2:Y:S01]  /*2470*/  @!P1 LDG.E.U16 R226, [R56.64] ;  /* 0x0000000638e29981 */ /* 0x0000a2000c1e1500 */
[----:B-1----:R-:W-:Y:S01]  /*2480*/  PRMT R224, RZ, 0x7610, R224 ;  /* 0x00007610ffe07816 */ /* 0x002fe200000000e0 */
[----:B------:R-:W-:Y:S01]  /*2490*/  IMAD.WIDE R186, R106, 0x2, R200 ;  /* 0x000000026aba7825 */ /* 0x000fe200078e02c8 */
[----:B------:R-:W-:Y:S02]  /*24a0*/  ISETP.GE.AND P1, PT, R40, UR4, PT ;  /* 0x0000000428007c0c */ /* 0x000fe4000bf26270 */
[----:B------:R-:W-:Y:S02]  /*24b0*/  ISETP.GE.AND P3, PT, R32, UR4, PT ;  /* 0x0000000420007c0c */ /* 0x000fe4000bf66270 */
[----:B------:R1:W2:Y:S01]  /*24c0*/  @!P4 LDG.E.U16 R224, [R186.64] ;  /* 0x00000006bae0c981 */ /* 0x0002a2000c1e1500 */
[----:B------:R-:W-:Y:S02]  /*24d0*/  ISETP.GE.AND P4, PT, R39, UR4, PT ;  /* 0x0000000427007c0c */ /* 0x000fe4000bf86270 */
[----:B------:R-:W-:Y:S01]  /*24e0*/  PRMT R227, RZ, 0x7610, R227 ;  /* 0x00007610ffe37816 */ /* 0x000fe200000000e3 */
[----:B0-----:R-:W-:Y:S01]  /*24f0*/  IMAD.WIDE R56, R99, 0x2, R200 ;  /* 0x0000000263387825 */ /* 0x001fe200078e02c8 */
[----:B------:R-:W-:-:S02]  /*2500*/  PRMT R229, RZ, 0x7610, R229 ;  /* 0x00007610ffe57816 */ /* 0x000fc400000000e5 */
[----:B------:R-:W-:Y:S01]  /*2510*/  PRMT R221, RZ, 0x7610, R221 ;  /* 0x00007610ffdd7816 */ /* 0x000fe200000000dd */
[--C-:B------:R-:W-:Y:S01]  /*2520*/  IMAD.WIDE R184, R107, 0x2, R200.reuse ;  /* 0x000000026bb87825 */ /* 0x100fe200078e02c8 */
[----:B------:R-:W-:Y:S02]  /*2530*/  ISETP.GE.AND P2, PT, R36, UR4, PT ;  /* 0x0000000424007c0c */ /* 0x000fe4000bf46270 */
[----:B------:R0:W2:Y:S01]  /*2540*/  @!P1 LDG.E.U16 R229, [R56.64] ;  /* 0x0000000638e59981 */ /* 0x0000a2000c1e1500 */
[----:B-1----:R-:W-:Y:S01]  /*2550*/  IMAD.WIDE R186, R101, 0x2, R200 ;  /* 0x0000000265ba7825 */ /* 0x002fe200078e02c8 */
[----:B------:R-:W-:Y:S02]  /*2560*/  PRMT R230, RZ, 0x7610, R230 ;  /* 0x00007610ffe67816 */ /* 0x000fe400000000e6 */
[----:B------:R1:W2:Y:S01]  /*2570*/  @!P3 LDG.E.U16 R221, [R184.64] ;  /* 0x00000006b8ddb981 */ /* 0x0002a2000c1e1500 */
[----:B------:R-:W-:Y:S01]  /*2580*/  ISETP.GE.AND P1, PT, R43, UR4, PT ;  /* 0x000000042b007c0c */ /* 0x000fe2000bf26270 */
[----:B------:R-:W-:-:S02]  /*2590*/  IMAD.WIDE R234, R100, 0x2, R200 ;  /* 0x0000000264ea7825 */ /* 0x000fc400078e02c8 */
[----:B------:R0:W2:Y:S01]  /*25a0*/  @!P0 LDG.E.U16 R227, [R186.64] ;  /* 0x00000006bae38981 */ /* 0x0000a2000c1e1500 */
[----:B------:R-:W-:Y:S02]  /*25b0*/  ISETP.GE.AND P0, PT, R42, UR4, PT ;  /* 0x000000042a007c0c */ /* 0x000fe4000bf06270 */
[----:B------:R-:W-:Y:S01]  /*25c0*/  ISETP.GE.AND P3, PT, R37, UR4, PT ;  /* 0x0000000425007c0c */ /* 0x000fe2000bf66270 */
[----:B------:R0:W2:Y:S01]  /*25d0*/  @!P4 LDG.E.U16 R230, [R234.64] ;  /* 0x00000006eae6c981 */ /* 0x0000a2000c1e1500 */
[----:B------:R-:W-:Y:S01]  /*25e0*/  PRMT R225, RZ, 0x7610, R225 ;  /* 0x00007610ffe17816 */ /* 0x000fe200000000e1 */
[----:B-1----:R-:W-:Y:S01]  /*25f0*/  IMAD.WIDE R184, R103, 0x2, R200 ;  /* 0x0000000267b87825 */ /* 0x002fe200078e02c8 */
[----:B------:R-:W-:Y:S02]  /*2600*/  PRMT R231, RZ, 0x7610, R231 ;  /* 0x00007610ffe77816 */ /* 0x000fe400000000e7 */
[----:B------:R-:W-:Y:S01]  /*2610*/  PRMT R228, RZ, 0x7610, R228 ;  /* 0x00007610ffe47816 */ /* 0x000fe200000000e4 */
[----:B------:R-:W-:Y:S01]  /*2620*/  IMAD.WIDE R238, R97, 0x2, R200 ;  /* 0x0000000261ee7825 */ /* 0x000fe200078e02c8 */
[----:B------:R1:W2:Y:S01]  /*2630*/  @!P2 LDG.E.U16 R225, [R184.64] ;  /* 0x00000006b8e1a981 */ /* 0x0002a2000c1e1500 */
[----:B------:R-:W-:-:S02]  /*2640*/  ISETP.GE.AND P2, PT, R41, UR4, PT ;  /* 0x0000000429007c0c */ /* 0x000fc4000bf46270 */
[----:B0-----:R-:W-:Y:S01]  /*2650*/  PRMT R234, RZ, 0x7610, R234 ;  /* 0x00007610ffea7816 */ /* 0x001fe200000000ea */
[--C-:B------:R-:W-:Y:S01]  /*2660*/  IMAD.WIDE R186, R96, 0x2, R200.reuse ;  /* 0x0000000260ba7825 */ /* 0x100fe200078e02c8 */
[----:B------:R0:W2:Y:S03]  /*2670*/  @!P0 LDG.E.U16 R231, [R238.64] ;  /* 0x00000006eee78981 */ /* 0x0000a6000c1e1500 */
[--C-:B------:R-:W-:Y:S01]  /*2680*/  IMAD.WIDE R232, R102, 0x2, R200.reuse ;  /* 0x0000000266e87825 */ /* 0x100fe200078e02c8 */
[----:B------:R0:W2:Y:S01]  /*2690*/  @!P1 LDG.E.U16 R234, [R186.64] ;  /* 0x00000006baea9981 */ /* 0x0000a2000c1e1500 */
[----:B------:R-:W-:Y:S02]  /*26a0*/  ISETP.GE.AND P0, PT, R44, UR4, PT ;  /* 0x000000042c007c0c */ /* 0x000fe4000bf06270 */
[----:B------:R-:W-:Y:S01]  /*26b0*/  ISETP.GE.AND P1, PT, R45, UR4, PT ;  /* 0x000000042d007c0c */ /* 0x000fe2000bf26270 */
[----:B------:R0:W2:Y:S01]  /*26c0*/  @!P3 LDG.E.U16 R228, [R232.64] ;  /* 0x00000006e8e4b981 */ /* 0x0000a2000c1e1500 */
[----:B-1----:R-:W-:Y:S01]  /*26d0*/  IMAD.WIDE R184, R98, 0x2, R200 ;  /* 0x0000000262b87825 */ /* 0x002fe200078e02c8 */
[----:B------:R-:W-:-:S02]  /*26e0*/  PRMT R236, RZ, 0x7610, R236 ;  /* 0x00007610ffec7816 */ /* 0x000fc400000000ec */
[----:B0-----:R-:W-:Y:S01]  /*26f0*/  PRMT R232, RZ, 0x7610, R232 ;  /* 0x00007610ffe87816 */ /* 0x001fe200000000e8 */
[----:B------:R-:W-:Y:S01]  /*2700*/  IMAD.WIDE R56, R95, 0x2, R200 ;  /* 0x000000025f387825 */ /* 0x000fe200078e02c8 */
[----:B------:R-:W-:-:S04]  /*2710*/  PRMT R233, RZ, 0x7610, R233 ;  /* 0x00007610ffe97816 */ /* 0x000fc800000000e9 */
[----:B------:R0:W2:Y:S04]  /*2720*/  @!P2 LDG.E.U16 R232, [R184.64] ;  /* 0x00000006b8e8a981 */ /* 0x0000a8000c1e1500 */
[----:B------:R1:W2:Y:S01]  /*2730*/  @!P0 LDG.E.U16 R233, [R56.64] ;  /* 0x0000000638e98981 */ /* 0x0002a2000c1e1500 */
[----:B0-----:R-:W-:Y:S01]  /*2740*/  IMAD.WIDE R184, R94, 0x2, R200 ;  /* 0x000000025eb87825 */ /* 0x001fe200078e02c8 */
[----:B------:R-:W-:-:S04]  /*2750*/  ISETP.GE.AND P0, PT, R46, UR4, PT ;  /* 0x000000042e007c0c */ /* 0x000fc8000bf06270 */
[----:B------:R0:W2:Y:S01]  /*2760*/  @!P1 LDG.E.U16 R236, [R184.64] ;  /* 0x00000006b8ec9981 */ /* 0x0000a2000c1e1500 */
[----:B------:R-:W-:Y:S01]  /*2770*/  ISETP.GE.AND P1, PT, R47, UR4, PT ;  /* 0x000000042f007c0c */ /* 0x000fe2000bf26270 */
[----:B------:R-:W-:Y:S01]  /*2780*/  IMAD.WIDE R186, R93, 0x2, R200 ;  /* 0x000000025dba7825 */ /* 0x000fe200078e02c8 */
[----:B------:R-:W-:Y:S02]  /*2790*/  PRMT R235, RZ, 0x7610, R235 ;  /* 0x00007610ffeb7816 */ /* 0x000fe400000000eb */
[----:B------:R-:W-:Y:S01]  /*27a0*/  PRMT R238, RZ, 0x7610, R238 ;  /* 0x00007610ffee7816 */ /* 0x000fe200000000ee */
[----:B-1----:R-:W-:-:S03]  /*27b0*/  IMAD.WIDE R56, R92, 0x2, R200 ;  /* 0x000000025c387825 */ /* 0x002fc600078e02c8 */
[----:B------:R1:W2:Y:S01]  /*27c0*/  @!P0 LDG.E.U16 R235, [R186.64] ;  /* 0x00000006baeb8981 */ /* 0x0002a2000c1e1500 */
[----:B------:R-:W-:-:S04]  /*27d0*/  ISETP.GE.AND P0, PT, R48, UR4, PT ;  /* 0x0000000430007c0c */ /* 0x000fc8000bf06270 */
[----:B------:R3:W2:Y:S01]  /*27e0*/  @!P1 LDG.E.U16 R238, [R56.64] ;  /* 0x0000000638ee9981 */ /* 0x0006a2000c1e1500 */
[----:B------:R-:W-:Y:S01]  /*27f0*/  ISETP.GE.AND P1, PT, R49, UR4, PT ;  /* 0x0000000431007c0c */ /* 0x000fe2000bf26270 */
[----:B0-----:R-:W-:Y:S01]  /*2800*/  IMAD.WIDE R184, R91, 0x2, R200 ;  /* 0x000000025bb87825 */ /* 0x001fe200078e02c8 */
[----:B------:R-:W-:Y:S02]  /*2810*/  PRMT R237, RZ, 0x7610, R237 ;  /* 0x00007610ffed7816 */ /* 0x000fe400000000ed */
[----:B------:R-:W-:Y:S01]  /*2820*/  PRMT R240, RZ, 0x7610, R240 ;  /* 0x00007610fff07816 */ /* 0x000fe200000000f0 */
[----:B-1----:R-:W-:-:S03]  /*2830*/  IMAD.WIDE R186, R90, 0x2, R200 ;  /* 0x000000025aba7825 */ /* 0x002fc600078e02c8 */
[----:B------:R0:W2:Y:S01]  /*2840*/  @!P0 LDG.E.U16 R237, [R184.64] ;  /* 0x00000006b8ed8981 */ /* 0x0000a2000c1e1500 */
[----:B------:R-:W-:-:S04]  /*2850*/  ISETP.GE.AND P0, PT, R50, UR4, PT ;  /* 0x0000000432007c0c */ /* 0x000fc8000bf06270 */
[----:B------:R1:W2:Y:S01]  /*2860*/  @!P1 LDG.E.U16 R240, [R186.64] ;  /* 0x00000006baf09981 */ /* 0x0002a2000c1e1500 */
[----:B------:R-:W-:Y:S01]  /*2870*/  ISETP.GE.AND P1, PT, R51, UR4, PT ;  /* 0x0000000433007c0c */ /* 0x000fe2000bf26270 */
[----:B---3--:R-:W-:Y:S01]  /*2880*/  IMAD.WIDE R56, R89, 0x2, R200 ;  /* 0x0000000259387825 */ /* 0x008fe200078e02c8 */
[----:B------:R-:W-:Y:S02]  /*2890*/  PRMT R239, RZ, 0x7610, R239 ;  /* 0x00007610ffef7816 */ /* 0x000fe400000000ef */
[----:B------:R-:W-:Y:S01]  /*28a0*/  PRMT R242, RZ, 0x7610, R242 ;  /* 0x00007610fff27816 */ /* 0x000fe200000000f2 */
[----:B0-----:R-:W-:-:S03]  /*28b0*/  IMAD.WIDE R184, R88, 0x2, R200 ;  /* 0x0000000258b87825 */ /* 0x001fc600078e02c8 */
[----:B------:R0:W3:Y:S05]  /*28c0*/  @!P0 LDG.E.U16 R239, [R56.64] ;  /* 0x0000000638ef8981 */ /* 0x0000ea000c1e1500 */
[----:B------:R0:W3:Y:S04]  /*28d0*/  @!P1 LDG.E.U16 R242, [R184.64] ;  /* 0x00000006b8f29981 */ /* 0x0000e8000c1e1500 */
[----:B------:R-:W-:Y:S01]  /*28e0*/  BAR.SYNC.DEFER_BLOCKING 0x0 ;  /* 0x0000000000007b1d */ /* 0x000fe20000010000 */
[----:B------:R-:W-:Y:S01]  /*28f0*/  ISETP.GE.AND P0, PT, R183, UR4, PT ;  /* 0x00000004b7007c0c */ /* 0x000fe2000bf06270 */
[----:B0-----:R-:W-:-:S02]  /*2900*/  IMAD.MOV.U32 R184, RZ, RZ, R244 ;  /* 0x000000ffffb87224 */ /* 0x001fc400078e00f4 */
[--C-:B------:R-:W-:Y:S01]  /*2910*/  IMAD.MOV.U32 R185, RZ, RZ, R241.reuse ;  /* 0x000000ffffb97224 */ /* 0x100fe200078e00f1 */
[----:B------:R-:W-:-:S03]  /*2920*/  PRMT R241, RZ, 0x7610, R241 ;  /* 0x00007610fff17816 */ /* 0x000fc600000000f1 */
[----:B-1----:R-:W-:Y:S01]  /*2930*/  IMAD.WIDE R186, R52, 0x2, R184 ;  /* 0x0000000234ba7825 */ /* 0x002fe200078e02b8 */
[----:B------:R-:W-:-:S05]  /*2940*/  PRMT R243, RZ, 0x7610, R243 ;  /* 0x00007610fff37816 */ /* 0x000fca00000000f3 */
[----:B------:R0:W3:Y:S02]  /*2950*/  @!P0 LDG.E.U16 R241, [R186.64] ;  /* 0x00000006baf18981 */ /* 0x0000e4000c1e1500 */
[----:B0-----:R-:W-:Y:S02]  /*2960*/  IMAD.MOV.U32 R186, RZ, RZ, R190 ;  /* 0x000000ffffba7224 */ /* 0x001fe400078e00be */
[----:B------:R-:W-:Y:S02]  /*2970*/  IMAD.MOV.U32 R187, RZ, RZ, R191 ;  /* 0x000000ffffbb7224 */ /* 0x000fe400078e00bf */
[----:B------:R-:W-:Y:S01]  /*2980*/  IMAD.WIDE R190, R52, 0x2, R188 ;  /* 0x0000000234be7825 */ /* 0x000fe200078e02bc */
[----:B------:R-:W-:-:S04]  /*2990*/  PRMT R246, RZ, 0x7610, R246 ;  /* 0x00007610fff67816 */ /* 0x000fc800000000f6 */
[----:B------:R0:W3:Y:S01]  /*29a0*/  @!P0 LDG.E.U16 R243, [R190.64] ;  /* 0x00000006bef38981 */ /* 0x0000e2000c1e1500 */
[----:B------:R-:W-:Y:S01]  /*29b0*/  PRMT R244, RZ, 0x7610, R244 ;  /* 0x00007610fff47816 */ /* 0x000fe200000000f4 */
[----:B------:R-:W-:-:S05]  /*29c0*/  IMAD.WIDE R56, R52, 0x2, R186 ;  /* 0x0000000234387825 */ /* 0x000fca00078e02ba */
[----:B------:R1:W3:Y:S01]  /*29d0*/  @!P0 LDG.E.U16 R244, [R56.64] ;  /* 0x0000000638f48981 */ /* 0x0002e2000c1e1500 */
[----:B0-----:R-:W-:Y:S02]  /*29e0*/  IMAD.MOV.U32 R190, RZ, RZ, R192 ;  /* 0x000000ffffbe7224 */ /* 0x001fe400078e00c0 */
[----:B------:R-:W-:-:S04]  /*29f0*/  IMAD.MOV.U32 R191, RZ, RZ, R193 ;  /* 0x000000ffffbf7224 */ /* 0x000fc800078e00c1 */
[----:B------:R-:W-:-:S05]  /*2a00*/  IMAD.WIDE R192, R52, 0x2, R190 ;  /* 0x0000000234c07825 */ /* 0x000fca00078e02be */
[----:B------:R0:W3:Y:S01]  /*2a10*/  @!P0 LDG.E.U16 R246, [R192.64] ;  /* 0x00000006c0f68981 */ /* 0x0000e2000c1e1500 */
[----:B------:R-:W-:-:S04]  /*2a20*/  IMAD.WIDE R250, R52, 0x2, R194 ;  /* 0x0000000234fa7825 */ /* 0x000fc800078e02c2 */
[----:B0-----:R-:W-:Y:S02]  /*2a30*/  IMAD.MOV.U32 R192, RZ, RZ, R248 ;  /* 0x000000ffffc07224 */ /* 0x001fe400078e00f8 */
[--C-:B------:R-:W-:Y:S01]  /*2a40*/  IMAD.MOV.U32 R193, RZ, RZ, R245.reuse ;  /* 0x000000ffffc17224 */ /* 0x100fe200078e00f5 */
[----:B------:R-:W-:-:S03]  /*2a50*/  PRMT R245, RZ, 0x7610, R245 ;  /* 0x00007610fff57816 */ /* 0x000fc600000000f5 */
[C---:B-1----:R-:W-:Y:S01]  /*2a60*/  IMAD.WIDE R56, R52.reuse, 0x2, R192 ;  /* 0x0000000234387825 */ /* 0x042fe200078e02c0 */
[----:B------:R-:W-:Y:S02]  /*2a70*/  PRMT R248, RZ, 0x7610, R248 ;  /* 0x00007610fff87816 */ /* 0x000fe400000000f8 */
[----:B------:R-:W-:Y:S02]  /*2a80*/  PRMT R252, RZ, 0x7610, R252 ;  /* 0x00007610fffc7816 */ /* 0x000fe400000000fc */
[----:B------:R0:W3:Y:S04]  /*2a90*/  @!P0 LDG.E.U16 R245, [R56.64] ;  /* 0x0000000638f58981 */ /* 0x0000e8000c1e1500 */
[----:B------:R1:W3:Y:S01]  /*2aa0*/  @!P0 LDG.E.U16 R248, [R250.64] ;  /* 0x00000006faf88981 */ /* 0x0002e2000c1e1500 */
[----:B0-----:R-:W-:Y:S01]  /*2ab0*/  IMAD.WIDE R56, R52, 0x2, R196 ;  /* 0x0000000234387825 */ /* 0x001fe200078e02c4 */
[----:B-1----:R-:W-:-:S04]  /*2ac0*/  PRMT R250, RZ, 0x7610, R250 ;  /* 0x00007610fffa7816 */ /* 0x002fc800000000fa */
[----:B------:R0:W3:Y:S02]  /*2ad0*/  @!P0 LDG.E.U16 R252, [R56.64] ;  /* 0x0000000638fc8981 */ /* 0x0000e4000c1e1500 */
[----:B0-----:R-:W-:-:S05]  /*2ae0*/  IMAD.WIDE R56, R52, 0x2, R198 ;  /* 0x0000000234387825 */ /* 0x001fca00078e02c6 */
[----:B------:R-:W3:Y:S04]  /*2af0*/  @!P0 LDG.E.U16 R250, [R56.64] ;  /* 0x0000000638fa8981 */ /* 0x000ee8000c1e1500 */
[----:B------:R-:W-:Y:S04]  /*2b00*/  STS.U16 [R2], R249 ;  /* 0x000000f902007388 */ /* 0x000fe80000000400 */
[----:B-----5:R-:W-:Y:S04]  /*2b10*/  STS.U16 [R2+0x800], R247 ;  /* 0x000800f702007388 */ /* 0x020fe80000000400 */
[----:B----4-:R-:W-:Y:S04]  /*2b20*/  STS.U16 [R2+0x1000], R63 ;  /* 0x0010003f02007388 */ /* 0x010fe80000000400 */
[----:B--2---:R-:W-:Y:S04]  /*2b30*/  STS.U16 [R2+0x1800], R71 ;  /* 0x0018004702007388 */ /* 0x004fe80000000400 */
[----:B------:R-:W-:Y:S04]  /*2b40*/  STS.U16 [R2+0x2000], R75 ;  /* 0x0020004b02007388 */ /* 0x000fe80000000400 */
        /* <DEDUP_REMOVED lines=42> */
[----:B---3--:R-:W-:Y:S04]  /*2df0*/  STS.U16 [R154+0x7c00], R239 ;  /* 0x007c00ef9a007388 */ /* 0x008fe80000000400 */
        /* <DEDUP_REMOVED lines=24> */
[----:B------:R-:W-:Y:S06]  /*2f80*/  BAR.SYNC.DEFER_BLOCKING 0x0 ;  /* 0x0000000000007b1d */ /* 0x000fec0000010000 */
[----:B------:R-:W-:Y:S04]  /*2f90*/  LDSM.16.MT88.4 R60, [R0] ;  /* 0x00000000003c783b */ /* 0x000fe80000004200 */
[----:B------:R-:W0:Y:S04]  /*2fa0*/  LDSM.16.M88.4 R68, [R152+0x8000] ;  /* 0x008000009844783b */ /* 0x000e280000000200 */
[----:B------:R-:W1:Y:S04]  /*2fb0*/  LDSM.16.M88.4 R72, [R152+0x8800] ;  /* 0x008800009848783b */ /* 0x000e680000000200 */
[----:B------:R-:W2:Y:S04]  /*2fc0*/  LDSM.16.MT88.4 R76, [R0+0x1000] ;  /* 0x00100000004c783b */ /* 0x000ea80000004200 */
[----:B------:R-:W-:Y:S04]  /*2fd0*/  LDSM.16.MT88.4 R84, [R0+0x2000] ;  /* 0x002000000054783b */ /* 0x000fe80000004200 */
[----:B------:R-:W3:Y:S01]  /*2fe0*/  LDSM.16.M88.4 R56, [R156+0x8000] ;  /* 0x008000009c38783b */ /* 0x000ee20000000200 */
[C---:B0-----:R-:W-:Y:S08]  /*2ff0*/  HMMA.16816.F32 R64, R60.reuse, R68, R64 ;  /* 0x000000443c40723c */ /* 0x041ff00000001840 */
[----:B-1----:R-:W-:Y:S01]  /*3000*/  HMMA.16816.F32 R80, R60, R72, R80 ;  /* 0x000000483c50723c */ /* 0x002fe20000001850 */
[----:B------:R-:W0:-:S15]  /*3010*/  LDSM.16.M88.4 R60, [R156+0x8800] ;  /* 0x008800009c3c783b */ /* 0x000e1e0000000200 */
[C---:B--2---:R-:W-:Y:S01]  /*3020*/  HMMA.16816.F32 R68, R76.reuse, R70, R64 ;  /* 0x000000464c44723c */ /* 0x044fe20000001840 */
[----:B------:R-:W1:Y:S07]  /*3030*/  LDSM.16.MT88.4 R64, [R0+0x3000] ;  /* 0x003000000040783b */ /* 0x000e6e0000004200 */
[----:B------:R-:W-:Y:S01]  /*3040*/  HMMA.16816.F32 R80, R76, R74, R80 ;  /* 0x0000004a4c50723c */ /* 0x000fe20000001850 */
[----:B------:R-:W-:Y:S04]  /*3050*/  LDSM.16.MT88.4 R72, [R0+0x4000] ;  /* 0x004000000048783b */ /* 0x000fe80000004200 */
[----:B------:R-:W2:Y:S11]  /*3060*/  LDSM.16.M88.4 R76, [R152+0x8080] ;  /* 0x00808000984c783b */ /* 0x000eb60000000200 */
[C---:B---3--:R-:W-:Y:S08]  /*3070*/  HMMA.16816.F32 R68, R84.reuse, R56, R68 ;  /* 0x000000385444723c */ /* 0x048ff00000001844 */
[----:B0-----:R-:W-:Y:S01]  /*3080*/  HMMA.16816.F32 R84, R84, R60, R80 ;  /* 0x0000003c5454723c */ /* 0x001fe20000001850 */
[----:B------:R-:W0:-:S15]  /*3090*/  LDSM.16.M88.4 R80, [R152+0x8880] ;  /* 0x008880009850783b */ /* 0x000e1e0000000200 */
[C---:B-1----:R-:W-:Y:S01]  /*30a0*/  HMMA.16816.F32 R68, R64.reuse, R58, R68 ;  /* 0x0000003a4044723c */ /* 0x042fe20000001844 */
[----:B------:R-:W1:Y:S07]  /*30b0*/  LDSM.16.MT88.4 R56, [R0+0x5000] ;  /* 0x005000000038783b */ /* 0x000e6e0000004200 */
[----:B------:R-:W-:Y:S01]  /*30c0*/  HMMA.16816.F32 R84, R64, R62, R84 ;  /* 0x0000003e4054723c */ /* 0x000fe20000001854 */
[----:B------:R-:W-:Y:S04]  /*30d0*/  LDSM.16.MT88.4 R60, [R0+0x6000] ;  /* 0x00600000003c783b */ /* 0x000fe80000004200 */
[----:B------:R-:W3:Y:S11]  /*30e0*/  LDSM.16.M88.4 R64, [R156+0x8080] ;  /* 0x008080009c40783b */ /* 0x000ef60000000200 */
[C---:B--2---:R-:W-:Y:S08]  /*30f0*/  HMMA.16816.F32 R68, R72.reuse, R76, R68 ;  /* 0x0000004c4844723c */ /* 0x044ff00000001844 */
[----:B0-----:R-:W-:Y:S01]  /*3100*/  HMMA.16816.F32 R84, R72, R80, R84 ;  /* 0x000000504854723c */ /* 0x001fe20000001854 */
[----:B------:R-:W0:-:S15]  /*3110*/  LDSM.16.M88.4 R72, [R156+0x8880] ;  /* 0x008880009c48783b */ /* 0x000e1e0000000200 */
[C---:B-1----:R-:W-:Y:S01]  /*3120*/  HMMA.16816.F32 R76, R56.reuse, R78, R68 ;  /* 0x0000004e384c723c */ /* 0x042fe20000001844 */
[----:B------:R-:W1:Y:S07]  /*3130*/  LDSM.16.MT88.4 R68, [R0+0x7000] ;  /* 0x007000000044783b */ /* 0x000e6e0000004200 */
[----:B------:R-:W-:Y:S01]  /*3140*/  HMMA.16816.F32 R84, R56, R82, R84 ;  /* 0x000000523854723c */ /* 0x000fe20000001854 */
[----:B------:R-:W-:-:S15]  /*3150*/  IADD3 R151, R151, -0x1, RZ ;  /* 0xffffffff97977810 */ /* 0x000fde0007ffe0ff */
[C---:B---3--:R-:W-:Y:S08]  /*3160*/  HMMA.16816.F32 R76, R60.reuse, R64, R76 ;  /* 0x000000403c4c723c */ /* 0x048ff0000000184c */
[----:B0-----:R-:W-:Y:S01]  /*3170*/  HMMA.16816.F32 R84, R60, R72, R84 ;  /* 0x000000483c54723c */ /* 0x001fe20000001854 */
[----:B------:R-:W-:Y:S01]  /*3180*/  ISETP.NE.U32.AND P0, PT, R151, RZ, PT ;  /* 0x000000ff9700720c */ /* 0x000fe20003f05070 */
[----:B------:R-:W-:Y:S01]  /*3190*/  IMAD.WIDE R244, R54, 0x2, R192 ;  /* 0x0000000236f47825 */ /* 0x000fe200078e02c0 */
[----:B------:R-:W-:-:S03]  /*31a0*/  UIADD3 UR4, UR4, -0x80, URZ ;  /* 0xffffff8004047890 */ /* 0x000fc6000fffe03f */
[----:B------:R-:W-:-:S04]  /*31b0*/  IMAD.WIDE R240, R54, 0x2, R184 ;  /* 0x0000000236f07825 */ /* 0x000fc800078e02b8 */
[----:B------:R-:W-:-:S04]  /*31c0*/  IMAD.WIDE R192, R54, 0x2, R190 ;  /* 0x0000000236c07825 */ /* 0x000fc800078e02be */
[----:B------:R-:W-:Y:S02]  /*31d0*/  IMAD.MOV.U32 R248, RZ, RZ, R244 ;  /* 0x000000fffff87224 */ /* 0x000fe400078e00f4 */
[----:B-1----:R-:W-:Y:S01]  /*31e0*/  HMMA.16816.F32 R64, R68, R66, R76 ;  /* 0x000000424440723c */ /* 0x002fe2000000184c */
[----:B------:R-:W-:-:S04]  /*31f0*/  IMAD.WIDE R198, R54, 0x2, R198 ;  /* 0x0000000236c67825 */ /* 0x000fc800078e02c6 */
[----:B------:R-:W-:-:S03]  /*3200*/  IMAD.WIDE R196, R54, 0x2, R196 ;  /* 0x0000000236c47825 */ /* 0x000fc600078e02c4 */
[----:B------:R-:W-:Y:S01]  /*3210*/  HMMA.16816.F32 R80, R68, R74, R84 ;  /* 0x0000004a4450723c */ /* 0x000fe20000001854 */
[----:B------:R-:W-:-:S04]  /*3220*/  IMAD.WIDE R194, R54, 0x2, R194 ;  /* 0x0000000236c27825 */ /* 0x000fc800078e02c2 */
[----:B------:R-:W-:-:S04]  /*3230*/  IMAD.WIDE R188, R54, 0x2, R188 ;  /* 0x0000000236bc7825 */ /* 0x000fc800078e02bc */
[----:B------:R-:W-:-:S04]  /*3240*/  IMAD.WIDE R190, R54, 0x2, R186 ;  /* 0x0000000236be7825 */ /* 0x000fc800078e02ba */
[----:B------:R-:W-:-:S04]  /*3250*/  IMAD.WIDE R200, R55, 0x2, R200 ;  /* 0x0000000237c87825 */ /* 0x000fc800078e02c8 */
[----:B------:R-:W-:Y:S01]  /*3260*/  IMAD.MOV.U32 R244, RZ, RZ, R240 ;  /* 0x000000fffff47224 */ /* 0x000fe200078e00f0 */
[----:B------:R-:W-:Y:S01]  /*3270*/  @!P0 CALL.REL.NOINC `(.L_x_1) ;  /* 0x0000001000008944 */ /* 0x000fe20003c00000 */
[----:B------:R-:W-:Y:S05]  /*3280*/  BRA `(.L_x_2) ;  /* 0xffffe65000007947 */ /* 0x000fea000383ffff */
.L_x_1:
[----:B------:R-:W-:-:S04]  /*3290*/  NOP ;  /* 0x0000000000007918 */ /* 0x000fc80000000000 */
[----:B------:R-:W-:-:S01]  /*32a0*/  NOP ;  /* 0x0000000000007918 */ /* 0x000fc20000000000 */
[----:B------:R-:W-:Y:S02]  /*32b0*/  F2FP.PACK_AB R67, R83, R67 ;  /* 0x000000435343723e */ /* 0x000fe400000000ff */
[----:B------:R-:W-:Y:S02]  /*32c0*/  F2FP.PACK_AB R66, R82, R66 ;  /* 0x000000425242723e */ /* 0x000fe400000000ff */
[----:B------:R-:W-:Y:S02]  /*32d0*/  F2FP.PACK_AB R65, R81, R65 ;  /* 0x000000415141723e */ /* 0x000fe400000000ff */
[----:B------:R-:W-:Y:S02]  /*32e0*/  F2FP.PACK_AB R64, R80, R64 ;  /* 0x000000405040723e */ /* 0x000fe400000000ff */
.L_x_0:
[----:B------:R-:W-:Y:S01]  /*32f0*/  BAR.SYNC.DEFER_BLOCKING 0x0 ;  /* 0x0000000000007b1d */ /* 0x000fe20000010000 */
[C---:B------:R-:W-:Y:S01]  /*3300*/  IMAD.SHL.U32 R0, R13.reuse, 0x4, RZ ;  /* 0x000000040d007824 */ /* 0x040fe200078e00ff */
[----:B------:R-:W-:Y:S01]  /*3310*/  SHF.R.S32.HI R16, RZ, 0x5, R13 ;  /* 0x00000005ff107819 */ /* 0x000fe2000001140d */
[C---:B------:R-:W-:Y:S01]  /*3320*/  IMAD.SHL.U32 R2, R13.reuse, 0x10, RZ ;  /* 0x000000100d027824 */ /* 0x040fe200078e00ff */
[----:B------:R-:W-:-:S02]  /*3330*/  LOP3.LUT R13, R13, 0x18, RZ, 0xc0, !PT ;  /* 0x000000180d0d7812 */ /* 0x000fc400078ec0ff */
[----:B------:R-:W-:Y:S02]  /*3340*/  LOP3.LUT R15, R0, 0x7c, RZ, 0xc0, !PT ;  /* 0x0000007c000f7812 */ /* 0x000fe400078ec0ff */
[----:B------:R-:W-:Y:S02]  /*3350*/  LOP3.LUT R14, R2, 0x70, RZ, 0xc0, !PT ;  /* 0x00000070020e7812 */ /* 0x000fe400078ec0ff */
[----:B------:R-:W-:Y:S02]  /*3360*/  LOP3.LUT R15, R15, 0x180, R12, 0xf8, !PT ;  /* 0x000001800f0f7812 */ /* 0x000fe400078ef80c */
[----:B------:R-:W-:Y:S01]  /*3370*/  SGXT R2, R16, 0x1 ;  /* 0x000000011002781a */ /* 0x000fe20000000200 */
[----:B------:R-:W-:Y:S01]  /*3380*/  IMAD R17, R13, 0x80, R14 ;  /* 0x000000800d117824 */ /* 0x000fe200078e020e */
[----:B------:R-:W-:Y:S01]  /*3390*/  LOP3.LUT R0, R0, 0x380, RZ, 0xc0, !PT ;  /* 0x0000038000007812 */ /* 0x000fe200078ec0ff */
[----:B------:R-:W-:Y:S01]  /*33a0*/  IMAD R16, R4, c[0x0][0x198], RZ ;  /* 0x0000660004107a24 */ /* 0x000fe200078e02ff */
[----:B------:R-:W-:-:S02]  /*33b0*/  LOP3.LUT R2, R15, 0x808, R2, 0x78, !PT ;  /* 0x000008080f027812 */ /* 0x000fc400078e7802 */
[C---:B------:R-:W-:Y:S01]  /*33c0*/  ISETP.GE.AND P0, PT, R3.reuse, c[0x0][0x178], PT ;  /* 0x00005e0003007a0c */ /* 0x040fe20003f06270 */
[----:B------:R-:W-:Y:S01]  /*33d0*/  IMAD.IADD R12, R0, 0x1, R17 ;  /* 0x00000001000c7824 */ /* 0x000fe200078e0211 */
[----:B------:R-:W-:Y:S01]  /*33e0*/  LOP3.LUT R0, R2, 0x4, RZ, 0x3c, !PT ;  /* 0x0000000402007812 */ /* 0x000fe200078e3cff */
[----:B------:R-:W-:Y:S01]  /*33f0*/  IMAD R3, R3, c[0x0][0x194], RZ ;  /* 0x0000650003037a24 */ /* 0x000fe200078e02ff */
[C---:B------:R-:W-:Y:S01]  /*3400*/  ISETP.LT.AND P1, PT, R11.reuse, c[0x0][0x17c], !P0 ;  /* 0x00005f000b007a0c */ /* 0x040fe20004721270 */
[----:B------:R-:W-:Y:S01]  /*3410*/  IMAD R11, R11, c[0x0][0x198], RZ ;  /* 0x000066000b0b7a24 */ /* 0x000fe200078e02ff */
[----:B------:R-:W-:Y:S01]  /*3420*/  STS [R2], R64 ;  /* 0x0000004002007388 */ /* 0x000fe20000000800 */
[----:B------:R-:W-:Y:S02]  /*3430*/  LEA.HI R12, R13, R12, RZ, 0x1f ;  /* 0x0000000c0d0c7211 */ /* 0x000fe400078ff8ff */
[----:B------:R-:W-:Y:S01]  /*3440*/  LEA R18, P2, R3, c[0x0][0x170], 0x1 ;  /* 0x00005c0003127a11 */ /* 0x000fe200078408ff */
[----:B------:R0:W-:Y:S01]  /*3450*/  STS [R2+0x200], R65 ;  /* 0x0002004102007388 */ /* 0x0001e20000000800 */
[----:B------:R-:W-:-:S02]  /*3460*/  LOP3.LUT R13, R12, 0x4, RZ, 0x3c, !PT ;  /* 0x000000040c0d7812 */ /* 0x000fc400078e3cff */
[C---:B------:R-:W-:Y:S01]  /*3470*/  LOP3.LUT R14, R12.reuse, 0x8, RZ, 0x3c, !PT ;  /* 0x000000080c0e7812 */ /* 0x040fe200078e3cff */
[----:B------:R-:W-:Y:S01]  /*3480*/  STS [R0+0x400], R66 ;  /* 0x0004004200007388 */ /* 0x000fe20000000800 */
[----:B------:R-:W-:Y:S02]  /*3490*/  LOP3.LUT R15, R12, 0xc, RZ, 0x3c, !PT ;  /* 0x0000000c0c0f7812 */ /* 0x000fe400078e3cff */
[----:B------:R-:W-:Y:S01]  /*34a0*/  LEA.HI.X.SX32 R20, R3, c[0x0][0x174], 0x1, P2 ;  /* 0x00005d0003147a11 */ /* 0x000fe200010f0eff */
[----:B------:R1:W-:Y:S04]  /*34b0*/  STS [R0+0x600], R67 ;  /* 0x0006004300007388 */ /* 0x0003e80000000800 */
[----:B------:R-:W-:Y:S01]  /*34c0*/  BAR.SYNC.DEFER_BLOCKING 0x0 ;  /* 0x0000000000007b1d */ /* 0x000fe20000010000 */
[----:B------:R-:W-:-:S02]  /*34d0*/  ISETP.LT.AND P4, PT, R10, c[0x0][0x17c], !P0 ;  /* 0x00005f000a007a0c */ /* 0x000fc40004781270 */
[----:B0-----:R-:W-:Y:S02]  /*34e0*/  LEA R2, P2, R11, R18, 0x1 ;  /* 0x000000120b027211 */ /* 0x001fe400078408ff */
[----:B------:R-:W-:Y:S01]  /*34f0*/  ISETP.LT.AND P5, PT, R9, c[0x0][0x17c], !P0 ;  /* 0x00005f0009007a0c */ /* 0x000fe200047a1270 */
[----:B-1----:R-:W-:Y:S01]  /*3500*/  IMAD R0, R10, c[0x0][0x198], RZ ;  /* 0x000066000a007a24 */ /* 0x002fe200078e02ff */
[----:B------:R-:W-:Y:S01]  /*3510*/  LEA.HI.X.SX32 R3, R11, R20, 0x1, P2 ;  /* 0x000000140b037211 */ /* 0x000fe200010f0eff */
[----:B------:R-:W-:-:S03]  /*3520*/  IMAD R9, R9, c[0x0][0x198], RZ ;  /* 0x0000660009097a24 */ /* 0x000fc600078e02ff */
[----:B------:R-:W-:-:S04]  /*3530*/  LEA R10, P3, R0, R18, 0x1 ;  /* 0x00000012000a7211 */ /* 0x000fc800078608ff */
[----:B------:R-:W-:Y:S01]  /*3540*/  LEA.HI.X.SX32 R11, R0, R20, 0x1, P3 ;  /* 0x00000014000b7211 */ /* 0x000fe200018f0eff */
[----:B------:R-:W-:Y:S01]  /*3550*/  IMAD R0, R8, c[0x0][0x198], RZ ;  /* 0x0000660008007a24 */ /* 0x000fe200078e02ff */
[C---:B------:R-:W-:Y:S01]  /*3560*/  ISETP.LT.AND P3, PT, R7.reuse, c[0x0][0x17c], !P0 ;  /* 0x00005f0007007a0c */ /* 0x040fe20004761270 */
[----:B------:R-:W-:Y:S01]  /*3570*/  IMAD R7, R7, c[0x0][0x198], RZ ;  /* 0x0000660007077a24 */ /* 0x000fe200078e02ff */
[----:B------:R-:W0:Y:S04]  /*3580*/  LDS R17, [R12] ;  /* 0x000000000c117984 */ /* 0x000e280000000800 */
[----:B------:R1:W2:Y:S04]  /*3590*/  LDS R19, [R13] ;  /* 0x000000000d137984 */ /* 0x0002a80000000800 */
[----:B------:R-:W3:Y:S04]  /*35a0*/  LDS R21, [R14] ;  /* 0x000000000e157984 */ /* 0x000ee80000000800 */
[----:B------:R4:W5:Y:S01]  /*35b0*/  LDS R23, [R15] ;  /* 0x000000000f177984 */ /* 0x0009620000000800 */
[----:B-1----:R-:W-:-:S02]  /*35c0*/  IMAD R13, R6, c[0x0][0x198], RZ ;  /* 0x00006600060d7a24 */ /* 0x002fc400078e02ff */
[----:B----4-:R-:W-:Y:S01]  /*35d0*/  IMAD R15, R5, c[0x0][0x198], RZ ;  /* 0x00006600050f7a24 */ /* 0x010fe200078e02ff */
[----:B0-----:R0:W-:Y:S04]  /*35e0*/  @P1 STG.E.U16 [R2.64], R17 ;  /* 0x0000001102001986 */ /* 0x0011e8000c101506 */
[----:B--2---:R1:W-:Y:S01]  /*35f0*/  @P4 STG.E.U16 [R10.64], R19 ;  /* 0x000000130a004986 */ /* 0x0043e2000c101506 */
[----:B------:R-:W-:Y:S02]  /*3600*/  ISETP.LT.AND P4, PT, R8, c[0x0][0x17c], !P0 ;  /* 0x00005f0008007a0c */ /* 0x000fe40004781270 */
[----:B------:R-:W-:-:S04]  /*3610*/  LEA R8, P6, R9, R18, 0x1 ;  /* 0x0000001209087211 */ /* 0x000fc800078c08ff */
[----:B------:R-:W-:Y:S02]  /*3620*/  LEA.HI.X.SX32 R9, R9, R20, 0x1, P6 ;  /* 0x0000001409097211 */ /* 0x000fe400030f0eff */
[CC--:B0-----:R-:W-:Y:S02]  /*3630*/  LEA R2, P1, R0.reuse, R18.reuse, 0x1 ;  /* 0x0000001200027211 */ /* 0x0c1fe400078208ff */
[-C--:B------:R-:W-:Y:S01]  /*3640*/  LEA R12, P6, R13, R18.reuse, 0x1 ;  /* 0x000000120d0c7211 */ /* 0x080fe200078c08ff */
[----:B---3--:R0:W-:Y:S01]  /*3650*/  @P5 STG.E.U16 [R8.64], R21 ;  /* 0x0000001508005986 */ /* 0x0081e2000c101506 */
[----:B-1----:R-:W-:Y:S02]  /*3660*/  LEA R10, P2, R7, R18, 0x1 ;  /* 0x00000012070a7211 */ /* 0x002fe400078408ff */
[----:B------:R-:W-:Y:S02]  /*3670*/  LEA.HI.X.SX32 R3, R0, R20, 0x1, P1 ;  /* 0x0000001400037211 */ /* 0x000fe400008f0eff */
[----:B------:R-:W-:-:S02]  /*3680*/  LEA R14, P1, R15, R18, 0x1 ;  /* 0x000000120f0e7211 */ /* 0x000fc400078208ff */
[-C--:B------:R-:W-:Y:S01]  /*3690*/  LEA.HI.X.SX32 R11, R7, R20.reuse, 0x1, P2 ;  /* 0x00000014070b7211 */ /* 0x080fe200010f0eff */
[----:B-----5:R0:W-:Y:S01]  /*36a0*/  @P4 STG.E.U16 [R2.64], R23 ;  /* 0x0000001702004986 */ /* 0x0201e2000c101506 */
[----:B------:R-:W-:Y:S02]  /*36b0*/  ISETP.LT.AND P2, PT, R6, c[0x0][0x17c], !P0 ;  /* 0x00005f0006007a0c */ /* 0x000fe40004741270 */
[----:B------:R-:W-:Y:S02]  /*36c0*/  LEA.HI.X.SX32 R15, R15, R20, 0x1, P1 ;  /* 0x000000140f0f7211 */ /* 0x000fe400008f0eff */
[----:B------:R-:W-:Y:S02]  /*36d0*/  ISETP.LT.AND P1, PT, R5, c[0x0][0x17c], !P0 ;  /* 0x00005f0005007a0c */ /* 0x000fe40004721270 */
[----:B------:R-:W-:Y:S02]  /*36e0*/  ISETP.LT.AND P0, PT, R4, c[0x0][0x17c], !P0 ;  /* 0x00005f0004007a0c */ /* 0x000fe40004701270 */
[----:B------:R-:W-:-:S02]  /*36f0*/  PRMT R5, R17, 0x7632, R5 ;  /* 0x0000763211057816 */ /* 0x000fc40000000005 */
[----:B------:R-:W-:Y:S02]  /*3700*/  LEA.HI.X.SX32 R13, R13, R20, 0x1, P6 ;  /* 0x000000140d0d7211 */ /* 0x000fe400030f0eff */
[----:B------:R-:W-:Y:S01]  /*3710*/  PRMT R19, R19, 0x7632, R19 ;  /* 0x0000763213137816 */ /* 0x000fe20000000013 */
[----:B------:R0:W-:Y:S01]  /*3720*/  @P3 STG.E.U16 [R10.64], R5 ;  /* 0x000000050a003986 */ /* 0x0001e2000c101506 */
[----:B------:R-:W-:Y:S02]  /*3730*/  PRMT R0, R21, 0x7632, R0 ;  /* 0x0000763215007816 */ /* 0x000fe40000000000 */
[C---:B------:R-:W-:Y:S01]  /*3740*/  LEA R6, P6, R16.reuse, R18, 0x1 ;  /* 0x0000001210067211 */ /* 0x040fe200078c08ff */
[----:B------:R0:W-:Y:S03]  /*3750*/  @P2 STG.E.U16 [R12.64], R19 ;  /* 0x000000130c002986 */ /* 0x0001e6000c101506 */
[----:B------:R-:W-:Y:S01]  /*3760*/  LEA.HI.X.SX32 R7, R16, R20, 0x1, P6 ;  /* 0x0000001410077211 */ /* 0x000fe200030f0eff */
[----:B------:R0:W-:Y:S01]  /*3770*/  @P1 STG.E.U16 [R14.64], R0 ;  /* 0x000000000e001986 */ /* 0x0001e2000c101506 */
[----:B------:R-:W-:Y:S07]  /*3780*/  @!P0 EXIT ;  /* 0x000000000000894d */ /* 0x000fee0003800000 */
[----:B0-----:R-:W-:-:S05]  /*3790*/  PRMT R3, R23, 0x7632, R3 ;  /* 0x0000763217037816 */ /* 0x001fca0000000003 */
[----:B------:R-:W-:Y:S01]  /*37a0*/  STG.E.U16 [R6.64], R3 ;  /* 0x0000000306007986 */ /* 0x000fe2000c101506 */
[----:B------:R-:W-:Y:S05]  /*37b0*/  EXIT ;  /* 0x000000000000794d */ /* 0x000fea0003800000 */
.L_x_3:
[----:B------:R-:W-:-:S00]  /*37c0*/  BRA `(.L_x_3) ;  /* 0xfffffff000007947 */ /* 0x000fc0000383ffff */
[----:B------:R-:W-:-:S00]  /*37d0*/  NOP ;  /* 0x0000000000007918 */ /* 0x000fc00000000000 */
        /* <DEDUP_REMOVED lines=10> */
.L_x_4:


//--------------------- .nv.shared.matmul_kernel  --------------------------
	.section	.nv.shared.matmul_kernel,"aw",@nobits
	.sectionflags	@""
	.align	16
